//
// Generated by NVIDIA NVVM Compiler
//
// Compiler Build ID: CL-36424714
// Cuda compilation tools, release 13.0, V13.0.88
// Based on NVVM 20.0.0
//

.version 9.0
.target sm_100
.address_size 64

	// .globl	_Z25sgemm_global_mem_coalesceILj32EEviiifPKfS1_fPf
.extern .func __assertfail
(
	.param .b64 __assertfail_param_0,
	.param .b64 __assertfail_param_1,
	.param .b32 __assertfail_param_2,
	.param .b64 __assertfail_param_3,
	.param .b64 __assertfail_param_4
)
;
// _ZZ17myonedtiledkernelILi64ELi8ELi64ELi8EEvPfS0_S0_iiiE2As has been demoted
// _ZZ17myonedtiledkernelILi64ELi8ELi64ELi8EEvPfS0_S0_iiiE2Bs has been demoted
.global .align 1 .b8 __unnamed_1[148] = {118, 111, 105, 100, 32, 115, 103, 101, 109, 109, 49, 68, 66, 108, 111, 99, 107, 116, 105, 108, 105, 110, 103, 40, 105, 110, 116, 44, 32, 105, 110, 116, 44, 32, 105, 110, 116, 44, 32, 102, 108, 111, 97, 116, 44, 32, 99, 111, 110, 115, 116, 32, 102, 108, 111, 97, 116, 32, 42, 44, 32, 99, 111, 110, 115, 116, 32, 102, 108, 111, 97, 116, 32, 42, 44, 32, 102, 108, 111, 97, 116, 44, 32, 102, 108, 111, 97, 116, 32, 42, 41, 32, 91, 119, 105, 116, 104, 32, 105, 110, 116, 32, 66, 77, 32, 61, 32, 54, 52, 59, 32, 105, 110, 116, 32, 66, 78, 32, 61, 32, 54, 52, 59, 32, 105, 110, 116, 32, 66, 75, 32, 61, 32, 56, 59, 32, 105, 110, 116, 32, 84, 77, 32, 61, 32, 56, 93};
// _ZZ18sgemm1DBlocktilingILi64ELi64ELi8ELi8EEviiifPKfS1_fPfE2As has been demoted
// _ZZ18sgemm1DBlocktilingILi64ELi64ELi8ELi8EEviiifPKfS1_fPfE2Bs has been demoted
// _ZZ17mytwodtiledkernelILi128ELi128ELi8ELi8ELi8EEvPfS0_S0_iiiE2As has been demoted
// _ZZ17mytwodtiledkernelILi128ELi128ELi8ELi8ELi8EEvPfS0_S0_iiiE2Bs has been demoted
.global .align 1 .b8 __unnamed_2[162] = {118, 111, 105, 100, 32, 115, 103, 101, 109, 109, 50, 68, 66, 108, 111, 99, 107, 116, 105, 108, 105, 110, 103, 40, 105, 110, 116, 44, 32, 105, 110, 116, 44, 32, 105, 110, 116, 44, 32, 102, 108, 111, 97, 116, 44, 32, 99, 111, 110, 115, 116, 32, 102, 108, 111, 97, 116, 32, 42, 44, 32, 99, 111, 110, 115, 116, 32, 102, 108, 111, 97, 116, 32, 42, 44, 32, 102, 108, 111, 97, 116, 44, 32, 102, 108, 111, 97, 116, 32, 42, 41, 32, 91, 119, 105, 116, 104, 32, 105, 110, 116, 32, 66, 77, 32, 61, 32, 49, 50, 56, 59, 32, 105, 110, 116, 32, 66, 78, 32, 61, 32, 49, 50, 56, 59, 32, 105, 110, 116, 32, 66, 75, 32, 61, 32, 56, 59, 32, 105, 110, 116, 32, 84, 77, 32, 61, 32, 56, 59, 32, 105, 110, 116, 32, 84, 78, 32, 61, 32, 56, 93};
// _ZZ18sgemm2DBlocktilingILi128ELi128ELi8ELi8ELi8EEviiifPKfS1_fPfE2As has been demoted
// _ZZ18sgemm2DBlocktilingILi128ELi128ELi8ELi8ELi8EEviiifPKfS1_fPfE2Bs has been demoted
.global .align 1 .b8 __unnamed_3[160] = {118, 111, 105, 100, 32, 115, 103, 101, 109, 109, 50, 68, 66, 108, 111, 99, 107, 116, 105, 108, 105, 110, 103, 40, 105, 110, 116, 44, 32, 105, 110, 116, 44, 32, 105, 110, 116, 44, 32, 102, 108, 111, 97, 116, 44, 32, 99, 111, 110, 115, 116, 32, 102, 108, 111, 97, 116, 32, 42, 44, 32, 99, 111, 110, 115, 116, 32, 102, 108, 111, 97, 116, 32, 42, 44, 32, 102, 108, 111, 97, 116, 44, 32, 102, 108, 111, 97, 116, 32, 42, 41, 32, 91, 119, 105, 116, 104, 32, 105, 110, 116, 32, 66, 77, 32, 61, 32, 54, 52, 59, 32, 105, 110, 116, 32, 66, 78, 32, 61, 32, 54, 52, 59, 32, 105, 110, 116, 32, 66, 75, 32, 61, 32, 56, 59, 32, 105, 110, 116, 32, 84, 77, 32, 61, 32, 56, 59, 32, 105, 110, 116, 32, 84, 78, 32, 61, 32, 56, 93};
// _ZZ18sgemm2DBlocktilingILi64ELi64ELi8ELi8ELi8EEviiifPKfS1_fPfE2As has been demoted
// _ZZ18sgemm2DBlocktilingILi64ELi64ELi8ELi8ELi8EEviiifPKfS1_fPfE2Bs has been demoted
.global .align 1 .b8 $str[22] = {66, 77, 32, 42, 32, 66, 75, 32, 61, 61, 32, 98, 108, 111, 99, 107, 68, 105, 109, 46, 120};
.global .align 1 .b8 $str$1[27] = {47, 116, 109, 112, 47, 115, 97, 115, 115, 95, 99, 117, 95, 97, 51, 100, 110, 118, 57, 101, 48, 47, 107, 46, 99, 117};
.global .align 1 .b8 $str$2[22] = {66, 78, 32, 42, 32, 66, 75, 32, 61, 61, 32, 98, 108, 111, 99, 107, 68, 105, 109, 46, 120};
.global .align 1 .b8 $str$3[34] = {110, 117, 109, 84, 104, 114, 101, 97, 100, 115, 66, 108, 111, 99, 107, 116, 105, 108, 101, 32, 61, 61, 32, 98, 108, 111, 99, 107, 68, 105, 109, 46, 120};

.visible .entry _Z25sgemm_global_mem_coalesceILj32EEviiifPKfS1_fPf(
	.param .u32 _Z25sgemm_global_mem_coalesceILj32EEviiifPKfS1_fPf_param_0,
	.param .u32 _Z25sgemm_global_mem_coalesceILj32EEviiifPKfS1_fPf_param_1,
	.param .u32 _Z25sgemm_global_mem_coalesceILj32EEviiifPKfS1_fPf_param_2,
	.param .f32 _Z25sgemm_global_mem_coalesceILj32EEviiifPKfS1_fPf_param_3,
	.param .u64 .ptr .align 1 _Z25sgemm_global_mem_coalesceILj32EEviiifPKfS1_fPf_param_4,
	.param .u64 .ptr .align 1 _Z25sgemm_global_mem_coalesceILj32EEviiifPKfS1_fPf_param_5,
	.param .f32 _Z25sgemm_global_mem_coalesceILj32EEviiifPKfS1_fPf_param_6,
	.param .u64 .ptr .align 1 _Z25sgemm_global_mem_coalesceILj32EEviiifPKfS1_fPf_param_7
)
{
	.reg .pred 	%p<13>;
	.reg .b32 	%r<47>;
	.reg .b32 	%f<73>;
	.reg .b64 	%rd<40>;

	ld.param.u32 	%r22, [_Z25sgemm_global_mem_coalesceILj32EEviiifPKfS1_fPf_param_0];
	ld.param.u32 	%r23, [_Z25sgemm_global_mem_coalesceILj32EEviiifPKfS1_fPf_param_1];
	ld.param.u32 	%r21, [_Z25sgemm_global_mem_coalesceILj32EEviiifPKfS1_fPf_param_2];
	ld.param.f32 	%f13, [_Z25sgemm_global_mem_coalesceILj32EEviiifPKfS1_fPf_param_3];
	ld.param.u64 	%rd5, [_Z25sgemm_global_mem_coalesceILj32EEviiifPKfS1_fPf_param_4];
	ld.param.u64 	%rd6, [_Z25sgemm_global_mem_coalesceILj32EEviiifPKfS1_fPf_param_5];
	ld.param.f32 	%f14, [_Z25sgemm_global_mem_coalesceILj32EEviiifPKfS1_fPf_param_6];
	ld.param.u64 	%rd4, [_Z25sgemm_global_mem_coalesceILj32EEviiifPKfS1_fPf_param_7];
	cvta.to.global.u64 	%rd1, %rd6;
	cvta.to.global.u64 	%rd2, %rd5;
	mov.u32 	%r24, %ctaid.x;
	shl.b32 	%r25, %r24, 5;
	mov.u32 	%r26, %tid.x;
	shr.u32 	%r27, %r26, 5;
	or.b32  	%r1, %r25, %r27;
	mov.u32 	%r28, %ctaid.y;
	shl.b32 	%r29, %r28, 5;
	and.b32  	%r30, %r26, 31;
	or.b32  	%r31, %r29, %r30;
	setp.ge.s32 	%p1, %r1, %r22;
	setp.ge.s32 	%p2, %r31, %r23;
	or.pred  	%p3, %p1, %p2;
	@%p3 bra 	$L__BB0_14;
	setp.lt.s32 	%p4, %r21, 1;
	mov.f32 	%f72, 0f00000000;
	@%p4 bra 	$L__BB0_13;
	mul.lo.s32 	%r3, %r21, %r1;
	and.b32  	%r4, %r21, 7;
	setp.lt.u32 	%p5, %r21, 8;
	mov.f32 	%f72, 0f00000000;
	mov.b32 	%r45, 0;
	@%p5 bra 	$L__BB0_5;
	and.b32  	%r45, %r21, 2147483640;
	neg.s32 	%r43, %r45;
	shl.b32 	%r7, %r23, 3;
	add.s64 	%rd3, %rd2, 16;
	mov.f32 	%f72, 0f00000000;
	mul.wide.s32 	%rd11, %r23, 4;
	mov.u32 	%r41, %r3;
	mov.u32 	%r42, %r31;
$L__BB0_4:
	.pragma "nounroll";
	mul.wide.s32 	%rd7, %r41, 4;
	add.s64 	%rd8, %rd3, %rd7;
	ld.global.f32 	%f19, [%rd8+-16];
	mul.wide.s32 	%rd9, %r42, 4;
	add.s64 	%rd10, %rd1, %rd9;
	ld.global.f32 	%f20, [%rd10];
	fma.rn.f32 	%f21, %f19, %f20, %f72;
	ld.global.f32 	%f22, [%rd8+-12];
	add.s64 	%rd12, %rd10, %rd11;
	ld.global.f32 	%f23, [%rd12];
	fma.rn.f32 	%f24, %f22, %f23, %f21;
	ld.global.f32 	%f25, [%rd8+-8];
	add.s64 	%rd13, %rd12, %rd11;
	ld.global.f32 	%f26, [%rd13];
	fma.rn.f32 	%f27, %f25, %f26, %f24;
	ld.global.f32 	%f28, [%rd8+-4];
	add.s64 	%rd14, %rd13, %rd11;
	ld.global.f32 	%f29, [%rd14];
	fma.rn.f32 	%f30, %f28, %f29, %f27;
	ld.global.f32 	%f31, [%rd8];
	add.s64 	%rd15, %rd14, %rd11;
	ld.global.f32 	%f32, [%rd15];
	fma.rn.f32 	%f33, %f31, %f32, %f30;
	ld.global.f32 	%f34, [%rd8+4];
	add.s64 	%rd16, %rd15, %rd11;
	ld.global.f32 	%f35, [%rd16];
	fma.rn.f32 	%f36, %f34, %f35, %f33;
	ld.global.f32 	%f37, [%rd8+8];
	add.s64 	%rd17, %rd16, %rd11;
	ld.global.f32 	%f38, [%rd17];
	fma.rn.f32 	%f39, %f37, %f38, %f36;
	ld.global.f32 	%f40, [%rd8+12];
	add.s64 	%rd18, %rd17, %rd11;
	ld.global.f32 	%f41, [%rd18];
	fma.rn.f32 	%f72, %f40, %f41, %f39;
	add.s32 	%r43, %r43, 8;
	add.s32 	%r42, %r42, %r7;
	add.s32 	%r41, %r41, 8;
	setp.ne.s32 	%p6, %r43, 0;
	@%p6 bra 	$L__BB0_4;
$L__BB0_5:
	setp.eq.s32 	%p7, %r4, 0;
	@%p7 bra 	$L__BB0_13;
	and.b32  	%r15, %r21, 3;
	setp.lt.u32 	%p8, %r4, 4;
	@%p8 bra 	$L__BB0_8;
	add.s32 	%r33, %r45, %r3;
	mul.wide.s32 	%rd19, %r33, 4;
	add.s64 	%rd20, %rd2, %rd19;
	ld.global.f32 	%f43, [%rd20];
	mad.lo.s32 	%r34, %r45, %r23, %r31;
	mul.wide.s32 	%rd21, %r34, 4;
	add.s64 	%rd22, %rd1, %rd21;
	ld.global.f32 	%f44, [%rd22];
	fma.rn.f32 	%f45, %f43, %f44, %f72;
	ld.global.f32 	%f46, [%rd20+4];
	mul.wide.s32 	%rd23, %r23, 4;
	add.s64 	%rd24, %rd22, %rd23;
	ld.global.f32 	%f47, [%rd24];
	fma.rn.f32 	%f48, %f46, %f47, %f45;
	ld.global.f32 	%f49, [%rd20+8];
	add.s64 	%rd25, %rd24, %rd23;
	ld.global.f32 	%f50, [%rd25];
	fma.rn.f32 	%f51, %f49, %f50, %f48;
	ld.global.f32 	%f52, [%rd20+12];
	add.s64 	%rd26, %rd25, %rd23;
	ld.global.f32 	%f53, [%rd26];
	fma.rn.f32 	%f72, %f52, %f53, %f51;
	add.s32 	%r45, %r45, 4;
$L__BB0_8:
	setp.eq.s32 	%p9, %r15, 0;
	@%p9 bra 	$L__BB0_13;
	setp.eq.s32 	%p10, %r15, 1;
	@%p10 bra 	$L__BB0_11;
	add.s32 	%r35, %r45, %r3;
	mul.wide.s32 	%rd27, %r35, 4;
	add.s64 	%rd28, %rd2, %rd27;
	ld.global.f32 	%f55, [%rd28];
	mad.lo.s32 	%r36, %r45, %r23, %r31;
	mul.wide.s32 	%rd29, %r36, 4;
	add.s64 	%rd30, %rd1, %rd29;
	ld.global.f32 	%f56, [%rd30];
	fma.rn.f32 	%f57, %f55, %f56, %f72;
	ld.global.f32 	%f58, [%rd28+4];
	mul.wide.s32 	%rd31, %r23, 4;
	add.s64 	%rd32, %rd30, %rd31;
	ld.global.f32 	%f59, [%rd32];
	fma.rn.f32 	%f72, %f58, %f59, %f57;
	add.s32 	%r45, %r45, 2;
$L__BB0_11:
	and.b32  	%r37, %r21, 1;
	setp.eq.b32 	%p11, %r37, 1;
	not.pred 	%p12, %p11;
	@%p12 bra 	$L__BB0_13;
	add.s32 	%r38, %r45, %r3;
	mul.wide.s32 	%rd33, %r38, 4;
	add.s64 	%rd34, %rd2, %rd33;
	ld.global.f32 	%f60, [%rd34];
	mad.lo.s32 	%r39, %r45, %r23, %r31;
	mul.wide.s32 	%rd35, %r39, 4;
	add.s64 	%rd36, %rd1, %rd35;
	ld.global.f32 	%f61, [%rd36];
	fma.rn.f32 	%f72, %f60, %f61, %f72;
$L__BB0_13:
	mad.lo.s32 	%r40, %r23, %r1, %r31;
	cvta.to.global.u64 	%rd37, %rd4;
	mul.wide.s32 	%rd38, %r40, 4;
	add.s64 	%rd39, %rd37, %rd38;
	ld.global.f32 	%f62, [%rd39];
	mul.f32 	%f63, %f14, %f62;
	fma.rn.f32 	%f64, %f13, %f72, %f63;
	st.global.f32 	[%rd39], %f64;
$L__BB0_14:
	ret;

}
	// .globl	_Z19myRowCoalesceKernelILj32EEvPfS0_S0_iii
.visible .entry _Z19myRowCoalesceKernelILj32EEvPfS0_S0_iii(
	.param .u64 .ptr .align 1 _Z19myRowCoalesceKernelILj32EEvPfS0_S0_iii_param_0,
	.param .u64 .ptr .align 1 _Z19myRowCoalesceKernelILj32EEvPfS0_S0_iii_param_1,
	.param .u64 .ptr .align 1 _Z19myRowCoalesceKernelILj32EEvPfS0_S0_iii_param_2,
	.param .u32 _Z19myRowCoalesceKernelILj32EEvPfS0_S0_iii_param_3,
	.param .u32 _Z19myRowCoalesceKernelILj32EEvPfS0_S0_iii_param_4,
	.param .u32 _Z19myRowCoalesceKernelILj32EEvPfS0_S0_iii_param_5
)
{
	.reg .pred 	%p<13>;
	.reg .b32 	%r<47>;
	.reg .b32 	%f<68>;
	.reg .b64 	%rd<40>;

	ld.param.u64 	%rd5, [_Z19myRowCoalesceKernelILj32EEvPfS0_S0_iii_param_0];
	ld.param.u64 	%rd6, [_Z19myRowCoalesceKernelILj32EEvPfS0_S0_iii_param_1];
	ld.param.u64 	%rd4, [_Z19myRowCoalesceKernelILj32EEvPfS0_S0_iii_param_2];
	ld.param.u32 	%r22, [_Z19myRowCoalesceKernelILj32EEvPfS0_S0_iii_param_3];
	ld.param.u32 	%r20, [_Z19myRowCoalesceKernelILj32EEvPfS0_S0_iii_param_4];
	ld.param.u32 	%r23, [_Z19myRowCoalesceKernelILj32EEvPfS0_S0_iii_param_5];
	cvta.to.global.u64 	%rd1, %rd6;
	cvta.to.global.u64 	%rd2, %rd5;
	mov.u32 	%r24, %ctaid.x;
	shl.b32 	%r25, %r24, 5;
	mov.u32 	%r26, %tid.x;
	shr.u32 	%r27, %r26, 5;
	or.b32  	%r1, %r25, %r27;
	mov.u32 	%r28, %ctaid.y;
	shl.b32 	%r29, %r28, 5;
	and.b32  	%r30, %r26, 31;
	or.b32  	%r31, %r29, %r30;
	setp.ge.s32 	%p1, %r1, %r22;
	setp.ge.s32 	%p2, %r31, %r23;
	or.pred  	%p3, %p1, %p2;
	@%p3 bra 	$L__BB1_14;
	setp.lt.s32 	%p4, %r20, 1;
	mov.f32 	%f67, 0f00000000;
	@%p4 bra 	$L__BB1_13;
	mul.lo.s32 	%r3, %r20, %r1;
	and.b32  	%r4, %r20, 7;
	setp.lt.u32 	%p5, %r20, 8;
	mov.f32 	%f67, 0f00000000;
	mov.b32 	%r45, 0;
	@%p5 bra 	$L__BB1_5;
	and.b32  	%r45, %r20, 2147483640;
	neg.s32 	%r43, %r45;
	shl.b32 	%r7, %r23, 3;
	add.s64 	%rd3, %rd2, 16;
	mov.f32 	%f67, 0f00000000;
	mul.wide.s32 	%rd11, %r23, 4;
	mov.u32 	%r41, %r3;
	mov.u32 	%r42, %r31;
$L__BB1_4:
	.pragma "nounroll";
	mul.wide.s32 	%rd7, %r41, 4;
	add.s64 	%rd8, %rd3, %rd7;
	ld.global.f32 	%f17, [%rd8+-16];
	mul.wide.s32 	%rd9, %r42, 4;
	add.s64 	%rd10, %rd1, %rd9;
	ld.global.f32 	%f18, [%rd10];
	fma.rn.f32 	%f19, %f17, %f18, %f67;
	ld.global.f32 	%f20, [%rd8+-12];
	add.s64 	%rd12, %rd10, %rd11;
	ld.global.f32 	%f21, [%rd12];
	fma.rn.f32 	%f22, %f20, %f21, %f19;
	ld.global.f32 	%f23, [%rd8+-8];
	add.s64 	%rd13, %rd12, %rd11;
	ld.global.f32 	%f24, [%rd13];
	fma.rn.f32 	%f25, %f23, %f24, %f22;
	ld.global.f32 	%f26, [%rd8+-4];
	add.s64 	%rd14, %rd13, %rd11;
	ld.global.f32 	%f27, [%rd14];
	fma.rn.f32 	%f28, %f26, %f27, %f25;
	ld.global.f32 	%f29, [%rd8];
	add.s64 	%rd15, %rd14, %rd11;
	ld.global.f32 	%f30, [%rd15];
	fma.rn.f32 	%f31, %f29, %f30, %f28;
	ld.global.f32 	%f32, [%rd8+4];
	add.s64 	%rd16, %rd15, %rd11;
	ld.global.f32 	%f33, [%rd16];
	fma.rn.f32 	%f34, %f32, %f33, %f31;
	ld.global.f32 	%f35, [%rd8+8];
	add.s64 	%rd17, %rd16, %rd11;
	ld.global.f32 	%f36, [%rd17];
	fma.rn.f32 	%f37, %f35, %f36, %f34;
	ld.global.f32 	%f38, [%rd8+12];
	add.s64 	%rd18, %rd17, %rd11;
	ld.global.f32 	%f39, [%rd18];
	fma.rn.f32 	%f67, %f38, %f39, %f37;
	add.s32 	%r43, %r43, 8;
	add.s32 	%r42, %r42, %r7;
	add.s32 	%r41, %r41, 8;
	setp.ne.s32 	%p6, %r43, 0;
	@%p6 bra 	$L__BB1_4;
$L__BB1_5:
	setp.eq.s32 	%p7, %r4, 0;
	@%p7 bra 	$L__BB1_13;
	and.b32  	%r15, %r20, 3;
	setp.lt.u32 	%p8, %r4, 4;
	@%p8 bra 	$L__BB1_8;
	add.s32 	%r33, %r45, %r3;
	mul.wide.s32 	%rd19, %r33, 4;
	add.s64 	%rd20, %rd2, %rd19;
	ld.global.f32 	%f41, [%rd20];
	mad.lo.s32 	%r34, %r45, %r23, %r31;
	mul.wide.s32 	%rd21, %r34, 4;
	add.s64 	%rd22, %rd1, %rd21;
	ld.global.f32 	%f42, [%rd22];
	fma.rn.f32 	%f43, %f41, %f42, %f67;
	ld.global.f32 	%f44, [%rd20+4];
	mul.wide.s32 	%rd23, %r23, 4;
	add.s64 	%rd24, %rd22, %rd23;
	ld.global.f32 	%f45, [%rd24];
	fma.rn.f32 	%f46, %f44, %f45, %f43;
	ld.global.f32 	%f47, [%rd20+8];
	add.s64 	%rd25, %rd24, %rd23;
	ld.global.f32 	%f48, [%rd25];
	fma.rn.f32 	%f49, %f47, %f48, %f46;
	ld.global.f32 	%f50, [%rd20+12];
	add.s64 	%rd26, %rd25, %rd23;
	ld.global.f32 	%f51, [%rd26];
	fma.rn.f32 	%f67, %f50, %f51, %f49;
	add.s32 	%r45, %r45, 4;
$L__BB1_8:
	setp.eq.s32 	%p9, %r15, 0;
	@%p9 bra 	$L__BB1_13;
	setp.eq.s32 	%p10, %r15, 1;
	@%p10 bra 	$L__BB1_11;
	add.s32 	%r35, %r45, %r3;
	mul.wide.s32 	%rd27, %r35, 4;
	add.s64 	%rd28, %rd2, %rd27;
	ld.global.f32 	%f53, [%rd28];
	mad.lo.s32 	%r36, %r45, %r23, %r31;
	mul.wide.s32 	%rd29, %r36, 4;
	add.s64 	%rd30, %rd1, %rd29;
	ld.global.f32 	%f54, [%rd30];
	fma.rn.f32 	%f55, %f53, %f54, %f67;
	ld.global.f32 	%f56, [%rd28+4];
	mul.wide.s32 	%rd31, %r23, 4;
	add.s64 	%rd32, %rd30, %rd31;
	ld.global.f32 	%f57, [%rd32];
	fma.rn.f32 	%f67, %f56, %f57, %f55;
	add.s32 	%r45, %r45, 2;
$L__BB1_11:
	and.b32  	%r37, %r20, 1;
	setp.eq.b32 	%p11, %r37, 1;
	not.pred 	%p12, %p11;
	@%p12 bra 	$L__BB1_13;
	add.s32 	%r38, %r45, %r3;
	mul.wide.s32 	%rd33, %r38, 4;
	add.s64 	%rd34, %rd2, %rd33;
	ld.global.f32 	%f58, [%rd34];
	mad.lo.s32 	%r39, %r45, %r23, %r31;
	mul.wide.s32 	%rd35, %r39, 4;
	add.s64 	%rd36, %rd1, %rd35;
	ld.global.f32 	%f59, [%rd36];
	fma.rn.f32 	%f67, %f58, %f59, %f67;
$L__BB1_13:
	mad.lo.s32 	%r40, %r23, %r1, %r31;
	cvta.to.global.u64 	%rd37, %rd4;
	mul.wide.s32 	%rd38, %r40, 4;
	add.s64 	%rd39, %rd37, %rd38;
	st.global.f32 	[%rd39], %f67;
$L__BB1_14:
	ret;

}
	// .globl	_Z17myonedtiledkernelILi64ELi8ELi64ELi8EEvPfS0_S0_iii
.visible .entry _Z17myonedtiledkernelILi64ELi8ELi64ELi8EEvPfS0_S0_iii(
	.param .u64 .ptr .align 1 _Z17myonedtiledkernelILi64ELi8ELi64ELi8EEvPfS0_S0_iii_param_0,
	.param .u64 .ptr .align 1 _Z17myonedtiledkernelILi64ELi8ELi64ELi8EEvPfS0_S0_iii_param_1,
	.param .u64 .ptr .align 1 _Z17myonedtiledkernelILi64ELi8ELi64ELi8EEvPfS0_S0_iii_param_2,
	.param .u32 _Z17myonedtiledkernelILi64ELi8ELi64ELi8EEvPfS0_S0_iii_param_3,
	.param .u32 _Z17myonedtiledkernelILi64ELi8ELi64ELi8EEvPfS0_S0_iii_param_4,
	.param .u32 _Z17myonedtiledkernelILi64ELi8ELi64ELi8EEvPfS0_S0_iii_param_5
)
{
	.reg .pred 	%p<3>;
	.reg .b32 	%r<42>;
	.reg .b32 	%f<173>;
	.reg .b64 	%rd<55>;
	// demoted variable
	.shared .align 4 .b8 _ZZ17myonedtiledkernelILi64ELi8ELi64ELi8EEvPfS0_S0_iiiE2As[2048];
	// demoted variable
	.shared .align 4 .b8 _ZZ17myonedtiledkernelILi64ELi8ELi64ELi8EEvPfS0_S0_iiiE2Bs[2048];
	ld.param.u64 	%rd8, [_Z17myonedtiledkernelILi64ELi8ELi64ELi8EEvPfS0_S0_iii_param_0];
	ld.param.u64 	%rd9, [_Z17myonedtiledkernelILi64ELi8ELi64ELi8EEvPfS0_S0_iii_param_1];
	ld.param.u64 	%rd10, [_Z17myonedtiledkernelILi64ELi8ELi64ELi8EEvPfS0_S0_iii_param_2];
	ld.param.u32 	%r12, [_Z17myonedtiledkernelILi64ELi8ELi64ELi8EEvPfS0_S0_iii_param_4];
	ld.param.u32 	%r13, [_Z17myonedtiledkernelILi64ELi8ELi64ELi8EEvPfS0_S0_iii_param_5];
	mov.u32 	%r14, %ctaid.y;
	mov.u32 	%r15, %ctaid.x;
	mov.u32 	%r1, %tid.x;
	and.b32  	%r2, %r1, 63;
	shr.u32 	%r3, %r1, 3;
	shl.b32 	%r4, %r14, 6;
	shl.b32 	%r5, %r15, 6;
	setp.lt.s32 	%p1, %r12, 1;
	mov.f32 	%f165, 0f00000000;
	mov.f32 	%f166, %f165;
	mov.f32 	%f167, %f165;
	mov.f32 	%f168, %f165;
	mov.f32 	%f169, %f165;
	mov.f32 	%f170, %f165;
	mov.f32 	%f171, %f165;
	mov.f32 	%f172, %f165;
	@%p1 bra 	$L__BB2_3;
	mul.lo.s32 	%r17, %r12, %r4;
	shr.u32 	%r18, %r1, 6;
	and.b32  	%r19, %r1, 7;
	mad.lo.s32 	%r20, %r12, %r3, %r19;
	mov.u32 	%r21, _ZZ17myonedtiledkernelILi64ELi8ELi64ELi8EEvPfS0_S0_iiiE2As;
	shl.b32 	%r22, %r1, 2;
	add.s32 	%r6, %r21, %r22;
	mad.lo.s32 	%r23, %r13, %r18, %r2;
	and.b32  	%r24, %r1, 960;
	or.b32  	%r25, %r24, %r2;
	shl.b32 	%r26, %r25, 2;
	mov.u32 	%r27, _ZZ17myonedtiledkernelILi64ELi8ELi64ELi8EEvPfS0_S0_iiiE2Bs;
	add.s32 	%r7, %r27, %r26;
	shl.b32 	%r28, %r13, 3;
	and.b32  	%r29, %r22, 3840;
	add.s32 	%r8, %r21, %r29;
	shl.b32 	%r30, %r2, 2;
	add.s32 	%r9, %r27, %r30;
	mul.wide.s32 	%rd11, %r17, 4;
	mul.wide.u32 	%rd12, %r20, 4;
	add.s64 	%rd13, %rd11, %rd12;
	cvta.to.global.u64 	%rd14, %rd8;
	add.s64 	%rd54, %rd14, %rd13;
	mul.wide.s32 	%rd15, %r23, 4;
	mul.wide.u32 	%rd16, %r5, 4;
	add.s64 	%rd17, %rd15, %rd16;
	cvta.to.global.u64 	%rd18, %rd9;
	add.s64 	%rd53, %rd18, %rd17;
	mul.wide.s32 	%rd3, %r28, 4;
	mov.b32 	%r41, 0;
	mov.f32 	%f165, 0f00000000;
$L__BB2_2:
	ld.global.f32 	%f27, [%rd54];
	st.shared.f32 	[%r6], %f27;
	ld.global.f32 	%f28, [%rd53];
	st.shared.f32 	[%r7], %f28;
	bar.sync 	0;
	ld.shared.f32 	%f29, [%r9];
	ld.shared.f32 	%f30, [%r8];
	fma.rn.f32 	%f31, %f29, %f30, %f172;
	ld.shared.f32 	%f32, [%r8+32];
	fma.rn.f32 	%f33, %f29, %f32, %f171;
	ld.shared.f32 	%f34, [%r8+64];
	fma.rn.f32 	%f35, %f29, %f34, %f170;
	ld.shared.f32 	%f36, [%r8+96];
	fma.rn.f32 	%f37, %f29, %f36, %f169;
	ld.shared.f32 	%f38, [%r8+128];
	fma.rn.f32 	%f39, %f29, %f38, %f168;
	ld.shared.f32 	%f40, [%r8+160];
	fma.rn.f32 	%f41, %f29, %f40, %f167;
	ld.shared.f32 	%f42, [%r8+192];
	fma.rn.f32 	%f43, %f29, %f42, %f166;
	ld.shared.f32 	%f44, [%r8+224];
	fma.rn.f32 	%f45, %f29, %f44, %f165;
	ld.shared.f32 	%f46, [%r9+256];
	ld.shared.f32 	%f47, [%r8+4];
	fma.rn.f32 	%f48, %f46, %f47, %f31;
	ld.shared.f32 	%f49, [%r8+36];
	fma.rn.f32 	%f50, %f46, %f49, %f33;
	ld.shared.f32 	%f51, [%r8+68];
	fma.rn.f32 	%f52, %f46, %f51, %f35;
	ld.shared.f32 	%f53, [%r8+100];
	fma.rn.f32 	%f54, %f46, %f53, %f37;
	ld.shared.f32 	%f55, [%r8+132];
	fma.rn.f32 	%f56, %f46, %f55, %f39;
	ld.shared.f32 	%f57, [%r8+164];
	fma.rn.f32 	%f58, %f46, %f57, %f41;
	ld.shared.f32 	%f59, [%r8+196];
	fma.rn.f32 	%f60, %f46, %f59, %f43;
	ld.shared.f32 	%f61, [%r8+228];
	fma.rn.f32 	%f62, %f46, %f61, %f45;
	ld.shared.f32 	%f63, [%r9+512];
	ld.shared.f32 	%f64, [%r8+8];
	fma.rn.f32 	%f65, %f63, %f64, %f48;
	ld.shared.f32 	%f66, [%r8+40];
	fma.rn.f32 	%f67, %f63, %f66, %f50;
	ld.shared.f32 	%f68, [%r8+72];
	fma.rn.f32 	%f69, %f63, %f68, %f52;
	ld.shared.f32 	%f70, [%r8+104];
	fma.rn.f32 	%f71, %f63, %f70, %f54;
	ld.shared.f32 	%f72, [%r8+136];
	fma.rn.f32 	%f73, %f63, %f72, %f56;
	ld.shared.f32 	%f74, [%r8+168];
	fma.rn.f32 	%f75, %f63, %f74, %f58;
	ld.shared.f32 	%f76, [%r8+200];
	fma.rn.f32 	%f77, %f63, %f76, %f60;
	ld.shared.f32 	%f78, [%r8+232];
	fma.rn.f32 	%f79, %f63, %f78, %f62;
	ld.shared.f32 	%f80, [%r9+768];
	ld.shared.f32 	%f81, [%r8+12];
	fma.rn.f32 	%f82, %f80, %f81, %f65;
	ld.shared.f32 	%f83, [%r8+44];
	fma.rn.f32 	%f84, %f80, %f83, %f67;
	ld.shared.f32 	%f85, [%r8+76];
	fma.rn.f32 	%f86, %f80, %f85, %f69;
	ld.shared.f32 	%f87, [%r8+108];
	fma.rn.f32 	%f88, %f80, %f87, %f71;
	ld.shared.f32 	%f89, [%r8+140];
	fma.rn.f32 	%f90, %f80, %f89, %f73;
	ld.shared.f32 	%f91, [%r8+172];
	fma.rn.f32 	%f92, %f80, %f91, %f75;
	ld.shared.f32 	%f93, [%r8+204];
	fma.rn.f32 	%f94, %f80, %f93, %f77;
	ld.shared.f32 	%f95, [%r8+236];
	fma.rn.f32 	%f96, %f80, %f95, %f79;
	ld.shared.f32 	%f97, [%r9+1024];
	ld.shared.f32 	%f98, [%r8+16];
	fma.rn.f32 	%f99, %f97, %f98, %f82;
	ld.shared.f32 	%f100, [%r8+48];
	fma.rn.f32 	%f101, %f97, %f100, %f84;
	ld.shared.f32 	%f102, [%r8+80];
	fma.rn.f32 	%f103, %f97, %f102, %f86;
	ld.shared.f32 	%f104, [%r8+112];
	fma.rn.f32 	%f105, %f97, %f104, %f88;
	ld.shared.f32 	%f106, [%r8+144];
	fma.rn.f32 	%f107, %f97, %f106, %f90;
	ld.shared.f32 	%f108, [%r8+176];
	fma.rn.f32 	%f109, %f97, %f108, %f92;
	ld.shared.f32 	%f110, [%r8+208];
	fma.rn.f32 	%f111, %f97, %f110, %f94;
	ld.shared.f32 	%f112, [%r8+240];
	fma.rn.f32 	%f113, %f97, %f112, %f96;
	ld.shared.f32 	%f114, [%r9+1280];
	ld.shared.f32 	%f115, [%r8+20];
	fma.rn.f32 	%f116, %f114, %f115, %f99;
	ld.shared.f32 	%f117, [%r8+52];
	fma.rn.f32 	%f118, %f114, %f117, %f101;
	ld.shared.f32 	%f119, [%r8+84];
	fma.rn.f32 	%f120, %f114, %f119, %f103;
	ld.shared.f32 	%f121, [%r8+116];
	fma.rn.f32 	%f122, %f114, %f121, %f105;
	ld.shared.f32 	%f123, [%r8+148];
	fma.rn.f32 	%f124, %f114, %f123, %f107;
	ld.shared.f32 	%f125, [%r8+180];
	fma.rn.f32 	%f126, %f114, %f125, %f109;
	ld.shared.f32 	%f127, [%r8+212];
	fma.rn.f32 	%f128, %f114, %f127, %f111;
	ld.shared.f32 	%f129, [%r8+244];
	fma.rn.f32 	%f130, %f114, %f129, %f113;
	ld.shared.f32 	%f131, [%r9+1536];
	ld.shared.f32 	%f132, [%r8+24];
	fma.rn.f32 	%f133, %f131, %f132, %f116;
	ld.shared.f32 	%f134, [%r8+56];
	fma.rn.f32 	%f135, %f131, %f134, %f118;
	ld.shared.f32 	%f136, [%r8+88];
	fma.rn.f32 	%f137, %f131, %f136, %f120;
	ld.shared.f32 	%f138, [%r8+120];
	fma.rn.f32 	%f139, %f131, %f138, %f122;
	ld.shared.f32 	%f140, [%r8+152];
	fma.rn.f32 	%f141, %f131, %f140, %f124;
	ld.shared.f32 	%f142, [%r8+184];
	fma.rn.f32 	%f143, %f131, %f142, %f126;
	ld.shared.f32 	%f144, [%r8+216];
	fma.rn.f32 	%f145, %f131, %f144, %f128;
	ld.shared.f32 	%f146, [%r8+248];
	fma.rn.f32 	%f147, %f131, %f146, %f130;
	ld.shared.f32 	%f148, [%r9+1792];
	ld.shared.f32 	%f149, [%r8+28];
	fma.rn.f32 	%f172, %f148, %f149, %f133;
	ld.shared.f32 	%f150, [%r8+60];
	fma.rn.f32 	%f171, %f148, %f150, %f135;
	ld.shared.f32 	%f151, [%r8+92];
	fma.rn.f32 	%f170, %f148, %f151, %f137;
	ld.shared.f32 	%f152, [%r8+124];
	fma.rn.f32 	%f169, %f148, %f152, %f139;
	ld.shared.f32 	%f153, [%r8+156];
	fma.rn.f32 	%f168, %f148, %f153, %f141;
	ld.shared.f32 	%f154, [%r8+188];
	fma.rn.f32 	%f167, %f148, %f154, %f143;
	ld.shared.f32 	%f155, [%r8+220];
	fma.rn.f32 	%f166, %f148, %f155, %f145;
	ld.shared.f32 	%f156, [%r8+252];
	fma.rn.f32 	%f165, %f148, %f156, %f147;
	bar.sync 	0;
	add.s32 	%r41, %r41, 8;
	add.s64 	%rd54, %rd54, 32;
	add.s64 	%rd53, %rd53, %rd3;
	setp.lt.s32 	%p2, %r41, %r12;
	@%p2 bra 	$L__BB2_2;
$L__BB2_3:
	and.b32  	%r31, %r3, 120;
	mad.lo.s32 	%r32, %r13, %r4, %r5;
	cvt.s64.s32 	%rd19, %r32;
	cvta.to.global.u64 	%rd20, %rd10;
	mad.lo.s32 	%r33, %r31, %r13, %r2;
	cvt.s64.s32 	%rd21, %r33;
	add.s64 	%rd22, %rd21, %rd19;
	shl.b64 	%rd23, %rd22, 2;
	add.s64 	%rd24, %rd20, %rd23;
	st.global.f32 	[%rd24], %f172;
	add.s32 	%r34, %r33, %r13;
	cvt.s64.s32 	%rd25, %r34;
	add.s64 	%rd26, %rd25, %rd19;
	shl.b64 	%rd27, %rd26, 2;
	add.s64 	%rd28, %rd20, %rd27;
	st.global.f32 	[%rd28], %f171;
	add.s32 	%r35, %r34, %r13;
	cvt.s64.s32 	%rd29, %r35;
	add.s64 	%rd30, %rd29, %rd19;
	shl.b64 	%rd31, %rd30, 2;
	add.s64 	%rd32, %rd20, %rd31;
	st.global.f32 	[%rd32], %f170;
	add.s32 	%r36, %r35, %r13;
	cvt.s64.s32 	%rd33, %r36;
	add.s64 	%rd34, %rd33, %rd19;
	shl.b64 	%rd35, %rd34, 2;
	add.s64 	%rd36, %rd20, %rd35;
	st.global.f32 	[%rd36], %f169;
	add.s32 	%r37, %r36, %r13;
	cvt.s64.s32 	%rd37, %r37;
	add.s64 	%rd38, %rd37, %rd19;
	shl.b64 	%rd39, %rd38, 2;
	add.s64 	%rd40, %rd20, %rd39;
	st.global.f32 	[%rd40], %f168;
	add.s32 	%r38, %r37, %r13;
	cvt.s64.s32 	%rd41, %r38;
	add.s64 	%rd42, %rd41, %rd19;
	shl.b64 	%rd43, %rd42, 2;
	add.s64 	%rd44, %rd20, %rd43;
	st.global.f32 	[%rd44], %f167;
	add.s32 	%r39, %r38, %r13;
	cvt.s64.s32 	%rd45, %r39;
	add.s64 	%rd46, %rd45, %rd19;
	shl.b64 	%rd47, %rd46, 2;
	add.s64 	%rd48, %rd20, %rd47;
	st.global.f32 	[%rd48], %f166;
	add.s32 	%r40, %r39, %r13;
	cvt.s64.s32 	%rd49, %r40;
	add.s64 	%rd50, %rd49, %rd19;
	shl.b64 	%rd51, %rd50, 2;
	add.s64 	%rd52, %rd20, %rd51;
	st.global.f32 	[%rd52], %f165;
	ret;

}
	// .globl	_Z18sgemm1DBlocktilingILi64ELi64ELi8ELi8EEviiifPKfS1_fPf
.visible .entry _Z18sgemm1DBlocktilingILi64ELi64ELi8ELi8EEviiifPKfS1_fPf(
	.param .u32 _Z18sgemm1DBlocktilingILi64ELi64ELi8ELi8EEviiifPKfS1_fPf_param_0,
	.param .u32 _Z18sgemm1DBlocktilingILi64ELi64ELi8ELi8EEviiifPKfS1_fPf_param_1,
	.param .u32 _Z18sgemm1DBlocktilingILi64ELi64ELi8ELi8EEviiifPKfS1_fPf_param_2,
	.param .f32 _Z18sgemm1DBlocktilingILi64ELi64ELi8ELi8EEviiifPKfS1_fPf_param_3,
	.param .u64 .ptr .align 1 _Z18sgemm1DBlocktilingILi64ELi64ELi8ELi8EEviiifPKfS1_fPf_param_4,
	.param .u64 .ptr .align 1 _Z18sgemm1DBlocktilingILi64ELi64ELi8ELi8EEviiifPKfS1_fPf_param_5,
	.param .f32 _Z18sgemm1DBlocktilingILi64ELi64ELi8ELi8EEviiifPKfS1_fPf_param_6,
	.param .u64 .ptr .align 1 _Z18sgemm1DBlocktilingILi64ELi64ELi8ELi8EEviiifPKfS1_fPf_param_7
)
{
	.reg .pred 	%p<4>;
	.reg .b32 	%r<44>;
	.reg .b32 	%f<199>;
	.reg .b64 	%rd<63>;
	// demoted variable
	.shared .align 4 .b8 _ZZ18sgemm1DBlocktilingILi64ELi64ELi8ELi8EEviiifPKfS1_fPfE2As[2048];
	// demoted variable
	.shared .align 4 .b8 _ZZ18sgemm1DBlocktilingILi64ELi64ELi8ELi8EEviiifPKfS1_fPfE2Bs[2048];
	ld.param.u32 	%r12, [_Z18sgemm1DBlocktilingILi64ELi64ELi8ELi8EEviiifPKfS1_fPf_param_1];
	ld.param.u32 	%r13, [_Z18sgemm1DBlocktilingILi64ELi64ELi8ELi8EEviiifPKfS1_fPf_param_2];
	ld.param.f32 	%f25, [_Z18sgemm1DBlocktilingILi64ELi64ELi8ELi8EEviiifPKfS1_fPf_param_3];
	ld.param.u64 	%rd8, [_Z18sgemm1DBlocktilingILi64ELi64ELi8ELi8EEviiifPKfS1_fPf_param_4];
	ld.param.u64 	%rd9, [_Z18sgemm1DBlocktilingILi64ELi64ELi8ELi8EEviiifPKfS1_fPf_param_5];
	ld.param.f32 	%f26, [_Z18sgemm1DBlocktilingILi64ELi64ELi8ELi8EEviiifPKfS1_fPf_param_6];
	ld.param.u64 	%rd10, [_Z18sgemm1DBlocktilingILi64ELi64ELi8ELi8EEviiifPKfS1_fPf_param_7];
	mov.u32 	%r14, %ctaid.y;
	mov.u32 	%r15, %ctaid.x;
	mov.u32 	%r1, %tid.x;
	and.b32  	%r2, %r1, 63;
	shr.u32 	%r3, %r1, 6;
	shl.b32 	%r4, %r14, 6;
	shl.b32 	%r5, %r15, 6;
	mov.u32 	%r16, %ntid.x;
	setp.eq.s32 	%p1, %r16, 512;
	@%p1 bra 	$L__BB3_2;
	mov.u64 	%rd11, $str;
	cvta.global.u64 	%rd12, %rd11;
	mov.u64 	%rd13, $str$1;
	cvta.global.u64 	%rd14, %rd13;
	mov.u64 	%rd15, __unnamed_1;
	cvta.global.u64 	%rd16, %rd15;
	{ // callseq 0, 0
	.param .b64 param0;
	st.param.b64 	[param0], %rd12;
	.param .b64 param1;
	st.param.b64 	[param1], %rd14;
	.param .b32 param2;
	st.param.b32 	[param2], 150;
	.param .b64 param3;
	st.param.b64 	[param3], %rd16;
	.param .b64 param4;
	st.param.b64 	[param4], 1;
	call.uni 
	__assertfail, 
	(
	param0, 
	param1, 
	param2, 
	param3, 
	param4
	);
	} // callseq 0
	mov.u64 	%rd17, $str$2;
	cvta.global.u64 	%rd18, %rd17;
	{ // callseq 1, 0
	.param .b64 param0;
	st.param.b64 	[param0], %rd18;
	.param .b64 param1;
	st.param.b64 	[param1], %rd14;
	.param .b32 param2;
	st.param.b32 	[param2], 151;
	.param .b64 param3;
	st.param.b64 	[param3], %rd16;
	.param .b64 param4;
	st.param.b64 	[param4], 1;
	call.uni 
	__assertfail, 
	(
	param0, 
	param1, 
	param2, 
	param3, 
	param4
	);
	} // callseq 1
$L__BB3_2:
	setp.eq.s32 	%p2, %r13, 0;
	mov.f32 	%f191, 0f00000000;
	mov.f32 	%f192, %f191;
	mov.f32 	%f193, %f191;
	mov.f32 	%f194, %f191;
	mov.f32 	%f195, %f191;
	mov.f32 	%f196, %f191;
	mov.f32 	%f197, %f191;
	mov.f32 	%f198, %f191;
	@%p2 bra 	$L__BB3_5;
	mul.lo.s32 	%r18, %r13, %r4;
	shr.u32 	%r19, %r1, 3;
	and.b32  	%r20, %r1, 7;
	mad.lo.s32 	%r21, %r13, %r19, %r20;
	mov.u32 	%r22, _ZZ18sgemm1DBlocktilingILi64ELi64ELi8ELi8EEviiifPKfS1_fPfE2As;
	shl.b32 	%r23, %r1, 2;
	add.s32 	%r6, %r22, %r23;
	mad.lo.s32 	%r24, %r12, %r3, %r2;
	and.b32  	%r25, %r1, 960;
	or.b32  	%r26, %r25, %r2;
	shl.b32 	%r27, %r26, 2;
	mov.u32 	%r28, _ZZ18sgemm1DBlocktilingILi64ELi64ELi8ELi8EEviiifPKfS1_fPfE2Bs;
	add.s32 	%r7, %r28, %r27;
	shl.b32 	%r29, %r12, 3;
	and.b32  	%r30, %r23, 3840;
	add.s32 	%r8, %r22, %r30;
	shl.b32 	%r31, %r2, 2;
	add.s32 	%r9, %r28, %r31;
	mul.wide.u32 	%rd19, %r18, 4;
	mul.wide.u32 	%rd20, %r21, 4;
	add.s64 	%rd21, %rd19, %rd20;
	cvta.to.global.u64 	%rd22, %rd8;
	add.s64 	%rd62, %rd22, %rd21;
	mul.wide.u32 	%rd23, %r5, 4;
	mul.wide.u32 	%rd24, %r24, 4;
	add.s64 	%rd25, %rd23, %rd24;
	cvta.to.global.u64 	%rd26, %rd9;
	add.s64 	%rd61, %rd26, %rd25;
	mul.wide.s32 	%rd3, %r29, 4;
	mov.b32 	%r43, 0;
	mov.f32 	%f191, 0f00000000;
$L__BB3_4:
	ld.global.f32 	%f29, [%rd62];
	st.shared.f32 	[%r6], %f29;
	ld.global.f32 	%f30, [%rd61];
	st.shared.f32 	[%r7], %f30;
	bar.sync 	0;
	ld.shared.f32 	%f31, [%r9];
	ld.shared.f32 	%f32, [%r8];
	fma.rn.f32 	%f33, %f31, %f32, %f198;
	ld.shared.f32 	%f34, [%r8+32];
	fma.rn.f32 	%f35, %f31, %f34, %f197;
	ld.shared.f32 	%f36, [%r8+64];
	fma.rn.f32 	%f37, %f31, %f36, %f196;
	ld.shared.f32 	%f38, [%r8+96];
	fma.rn.f32 	%f39, %f31, %f38, %f195;
	ld.shared.f32 	%f40, [%r8+128];
	fma.rn.f32 	%f41, %f31, %f40, %f194;
	ld.shared.f32 	%f42, [%r8+160];
	fma.rn.f32 	%f43, %f31, %f42, %f193;
	ld.shared.f32 	%f44, [%r8+192];
	fma.rn.f32 	%f45, %f31, %f44, %f192;
	ld.shared.f32 	%f46, [%r8+224];
	fma.rn.f32 	%f47, %f31, %f46, %f191;
	ld.shared.f32 	%f48, [%r9+256];
	ld.shared.f32 	%f49, [%r8+4];
	fma.rn.f32 	%f50, %f48, %f49, %f33;
	ld.shared.f32 	%f51, [%r8+36];
	fma.rn.f32 	%f52, %f48, %f51, %f35;
	ld.shared.f32 	%f53, [%r8+68];
	fma.rn.f32 	%f54, %f48, %f53, %f37;
	ld.shared.f32 	%f55, [%r8+100];
	fma.rn.f32 	%f56, %f48, %f55, %f39;
	ld.shared.f32 	%f57, [%r8+132];
	fma.rn.f32 	%f58, %f48, %f57, %f41;
	ld.shared.f32 	%f59, [%r8+164];
	fma.rn.f32 	%f60, %f48, %f59, %f43;
	ld.shared.f32 	%f61, [%r8+196];
	fma.rn.f32 	%f62, %f48, %f61, %f45;
	ld.shared.f32 	%f63, [%r8+228];
	fma.rn.f32 	%f64, %f48, %f63, %f47;
	ld.shared.f32 	%f65, [%r9+512];
	ld.shared.f32 	%f66, [%r8+8];
	fma.rn.f32 	%f67, %f65, %f66, %f50;
	ld.shared.f32 	%f68, [%r8+40];
	fma.rn.f32 	%f69, %f65, %f68, %f52;
	ld.shared.f32 	%f70, [%r8+72];
	fma.rn.f32 	%f71, %f65, %f70, %f54;
	ld.shared.f32 	%f72, [%r8+104];
	fma.rn.f32 	%f73, %f65, %f72, %f56;
	ld.shared.f32 	%f74, [%r8+136];
	fma.rn.f32 	%f75, %f65, %f74, %f58;
	ld.shared.f32 	%f76, [%r8+168];
	fma.rn.f32 	%f77, %f65, %f76, %f60;
	ld.shared.f32 	%f78, [%r8+200];
	fma.rn.f32 	%f79, %f65, %f78, %f62;
	ld.shared.f32 	%f80, [%r8+232];
	fma.rn.f32 	%f81, %f65, %f80, %f64;
	ld.shared.f32 	%f82, [%r9+768];
	ld.shared.f32 	%f83, [%r8+12];
	fma.rn.f32 	%f84, %f82, %f83, %f67;
	ld.shared.f32 	%f85, [%r8+44];
	fma.rn.f32 	%f86, %f82, %f85, %f69;
	ld.shared.f32 	%f87, [%r8+76];
	fma.rn.f32 	%f88, %f82, %f87, %f71;
	ld.shared.f32 	%f89, [%r8+108];
	fma.rn.f32 	%f90, %f82, %f89, %f73;
	ld.shared.f32 	%f91, [%r8+140];
	fma.rn.f32 	%f92, %f82, %f91, %f75;
	ld.shared.f32 	%f93, [%r8+172];
	fma.rn.f32 	%f94, %f82, %f93, %f77;
	ld.shared.f32 	%f95, [%r8+204];
	fma.rn.f32 	%f96, %f82, %f95, %f79;
	ld.shared.f32 	%f97, [%r8+236];
	fma.rn.f32 	%f98, %f82, %f97, %f81;
	ld.shared.f32 	%f99, [%r9+1024];
	ld.shared.f32 	%f100, [%r8+16];
	fma.rn.f32 	%f101, %f99, %f100, %f84;
	ld.shared.f32 	%f102, [%r8+48];
	fma.rn.f32 	%f103, %f99, %f102, %f86;
	ld.shared.f32 	%f104, [%r8+80];
	fma.rn.f32 	%f105, %f99, %f104, %f88;
	ld.shared.f32 	%f106, [%r8+112];
	fma.rn.f32 	%f107, %f99, %f106, %f90;
	ld.shared.f32 	%f108, [%r8+144];
	fma.rn.f32 	%f109, %f99, %f108, %f92;
	ld.shared.f32 	%f110, [%r8+176];
	fma.rn.f32 	%f111, %f99, %f110, %f94;
	ld.shared.f32 	%f112, [%r8+208];
	fma.rn.f32 	%f113, %f99, %f112, %f96;
	ld.shared.f32 	%f114, [%r8+240];
	fma.rn.f32 	%f115, %f99, %f114, %f98;
	ld.shared.f32 	%f116, [%r9+1280];
	ld.shared.f32 	%f117, [%r8+20];
	fma.rn.f32 	%f118, %f116, %f117, %f101;
	ld.shared.f32 	%f119, [%r8+52];
	fma.rn.f32 	%f120, %f116, %f119, %f103;
	ld.shared.f32 	%f121, [%r8+84];
	fma.rn.f32 	%f122, %f116, %f121, %f105;
	ld.shared.f32 	%f123, [%r8+116];
	fma.rn.f32 	%f124, %f116, %f123, %f107;
	ld.shared.f32 	%f125, [%r8+148];
	fma.rn.f32 	%f126, %f116, %f125, %f109;
	ld.shared.f32 	%f127, [%r8+180];
	fma.rn.f32 	%f128, %f116, %f127, %f111;
	ld.shared.f32 	%f129, [%r8+212];
	fma.rn.f32 	%f130, %f116, %f129, %f113;
	ld.shared.f32 	%f131, [%r8+244];
	fma.rn.f32 	%f132, %f116, %f131, %f115;
	ld.shared.f32 	%f133, [%r9+1536];
	ld.shared.f32 	%f134, [%r8+24];
	fma.rn.f32 	%f135, %f133, %f134, %f118;
	ld.shared.f32 	%f136, [%r8+56];
	fma.rn.f32 	%f137, %f133, %f136, %f120;
	ld.shared.f32 	%f138, [%r8+88];
	fma.rn.f32 	%f139, %f133, %f138, %f122;
	ld.shared.f32 	%f140, [%r8+120];
	fma.rn.f32 	%f141, %f133, %f140, %f124;
	ld.shared.f32 	%f142, [%r8+152];
	fma.rn.f32 	%f143, %f133, %f142, %f126;
	ld.shared.f32 	%f144, [%r8+184];
	fma.rn.f32 	%f145, %f133, %f144, %f128;
	ld.shared.f32 	%f146, [%r8+216];
	fma.rn.f32 	%f147, %f133, %f146, %f130;
	ld.shared.f32 	%f148, [%r8+248];
	fma.rn.f32 	%f149, %f133, %f148, %f132;
	ld.shared.f32 	%f150, [%r9+1792];
	ld.shared.f32 	%f151, [%r8+28];
	fma.rn.f32 	%f198, %f150, %f151, %f135;
	ld.shared.f32 	%f152, [%r8+60];
	fma.rn.f32 	%f197, %f150, %f152, %f137;
	ld.shared.f32 	%f153, [%r8+92];
	fma.rn.f32 	%f196, %f150, %f153, %f139;
	ld.shared.f32 	%f154, [%r8+124];
	fma.rn.f32 	%f195, %f150, %f154, %f141;
	ld.shared.f32 	%f155, [%r8+156];
	fma.rn.f32 	%f194, %f150, %f155, %f143;
	ld.shared.f32 	%f156, [%r8+188];
	fma.rn.f32 	%f193, %f150, %f156, %f145;
	ld.shared.f32 	%f157, [%r8+220];
	fma.rn.f32 	%f192, %f150, %f157, %f147;
	ld.shared.f32 	%f158, [%r8+252];
	fma.rn.f32 	%f191, %f150, %f158, %f149;
	bar.sync 	0;
	add.s32 	%r43, %r43, 8;
	add.s64 	%rd62, %rd62, 32;
	add.s64 	%rd61, %rd61, %rd3;
	setp.lt.u32 	%p3, %r43, %r13;
	@%p3 bra 	$L__BB3_4;
$L__BB3_5:
	mad.lo.s32 	%r32, %r12, %r4, %r5;
	cvt.u64.u32 	%rd27, %r32;
	cvta.to.global.u64 	%rd28, %rd10;
	mul.lo.s32 	%r33, %r3, %r12;
	shl.b32 	%r34, %r33, 3;
	add.s32 	%r35, %r34, %r2;
	cvt.u64.u32 	%rd29, %r35;
	add.s64 	%rd30, %rd29, %rd27;
	shl.b64 	%rd31, %rd30, 2;
	add.s64 	%rd32, %rd28, %rd31;
	ld.global.f32 	%f159, [%rd32];
	mul.f32 	%f160, %f26, %f159;
	fma.rn.f32 	%f161, %f25, %f198, %f160;
	st.global.f32 	[%rd32], %f161;
	add.s32 	%r36, %r35, %r12;
	cvt.u64.u32 	%rd33, %r36;
	add.s64 	%rd34, %rd33, %rd27;
	shl.b64 	%rd35, %rd34, 2;
	add.s64 	%rd36, %rd28, %rd35;
	ld.global.f32 	%f162, [%rd36];
	mul.f32 	%f163, %f26, %f162;
	fma.rn.f32 	%f164, %f25, %f197, %f163;
	st.global.f32 	[%rd36], %f164;
	add.s32 	%r37, %r36, %r12;
	cvt.u64.u32 	%rd37, %r37;
	add.s64 	%rd38, %rd37, %rd27;
	shl.b64 	%rd39, %rd38, 2;
	add.s64 	%rd40, %rd28, %rd39;
	ld.global.f32 	%f165, [%rd40];
	mul.f32 	%f166, %f26, %f165;
	fma.rn.f32 	%f167, %f25, %f196, %f166;
	st.global.f32 	[%rd40], %f167;
	add.s32 	%r38, %r37, %r12;
	cvt.u64.u32 	%rd41, %r38;
	add.s64 	%rd42, %rd41, %rd27;
	shl.b64 	%rd43, %rd42, 2;
	add.s64 	%rd44, %rd28, %rd43;
	ld.global.f32 	%f168, [%rd44];
	mul.f32 	%f169, %f26, %f168;
	fma.rn.f32 	%f170, %f25, %f195, %f169;
	st.global.f32 	[%rd44], %f170;
	add.s32 	%r39, %r38, %r12;
	cvt.u64.u32 	%rd45, %r39;
	add.s64 	%rd46, %rd45, %rd27;
	shl.b64 	%rd47, %rd46, 2;
	add.s64 	%rd48, %rd28, %rd47;
	ld.global.f32 	%f171, [%rd48];
	mul.f32 	%f172, %f26, %f171;
	fma.rn.f32 	%f173, %f25, %f194, %f172;
	st.global.f32 	[%rd48], %f173;
	add.s32 	%r40, %r39, %r12;
	cvt.u64.u32 	%rd49, %r40;
	add.s64 	%rd50, %rd49, %rd27;
	shl.b64 	%rd51, %rd50, 2;
	add.s64 	%rd52, %rd28, %rd51;
	ld.global.f32 	%f174, [%rd52];
	mul.f32 	%f175, %f26, %f174;
	fma.rn.f32 	%f176, %f25, %f193, %f175;
	st.global.f32 	[%rd52], %f176;
	add.s32 	%r41, %r40, %r12;
	cvt.u64.u32 	%rd53, %r41;
	add.s64 	%rd54, %rd53, %rd27;
	shl.b64 	%rd55, %rd54, 2;
	add.s64 	%rd56, %rd28, %rd55;
	ld.global.f32 	%f177, [%rd56];
	mul.f32 	%f178, %f26, %f177;
	fma.rn.f32 	%f179, %f25, %f192, %f178;
	st.global.f32 	[%rd56], %f179;
	add.s32 	%r42, %r41, %r12;
	cvt.u64.u32 	%rd57, %r42;
	add.s64 	%rd58, %rd57, %rd27;
	shl.b64 	%rd59, %rd58, 2;
	add.s64 	%rd60, %rd28, %rd59;
	ld.global.f32 	%f180, [%rd60];
	mul.f32 	%f181, %f26, %f180;
	fma.rn.f32 	%f182, %f25, %f191, %f181;
	st.global.f32 	[%rd60], %f182;
	ret;

}
	// .globl	_Z17mytwodtiledkernelILi128ELi128ELi8ELi8ELi8EEvPfS0_S0_iii
.visible .entry _Z17mytwodtiledkernelILi128ELi128ELi8ELi8ELi8EEvPfS0_S0_iii(
	.param .u64 .ptr .align 1 _Z17mytwodtiledkernelILi128ELi128ELi8ELi8ELi8EEvPfS0_S0_iii_param_0,
	.param .u64 .ptr .align 1 _Z17mytwodtiledkernelILi128ELi128ELi8ELi8ELi8EEvPfS0_S0_iii_param_1,
	.param .u64 .ptr .align 1 _Z17mytwodtiledkernelILi128ELi128ELi8ELi8ELi8EEvPfS0_S0_iii_param_2,
	.param .u32 _Z17mytwodtiledkernelILi128ELi128ELi8ELi8ELi8EEvPfS0_S0_iii_param_3,
	.param .u32 _Z17mytwodtiledkernelILi128ELi128ELi8ELi8ELi8EEvPfS0_S0_iii_param_4,
	.param .u32 _Z17mytwodtiledkernelILi128ELi128ELi8ELi8ELi8EEvPfS0_S0_iii_param_5
)
{
	.reg .pred 	%p<4>;
	.reg .b32 	%r<121>;
	.reg .b32 	%f<475>;
	.reg .b64 	%rd<244>;
	// demoted variable
	.shared .align 4 .b8 _ZZ17mytwodtiledkernelILi128ELi128ELi8ELi8ELi8EEvPfS0_S0_iiiE2As[4096];
	// demoted variable
	.shared .align 4 .b8 _ZZ17mytwodtiledkernelILi128ELi128ELi8ELi8ELi8EEvPfS0_S0_iiiE2Bs[4096];
	ld.param.u64 	%rd8, [_Z17mytwodtiledkernelILi128ELi128ELi8ELi8ELi8EEvPfS0_S0_iii_param_0];
	ld.param.u64 	%rd9, [_Z17mytwodtiledkernelILi128ELi128ELi8ELi8ELi8EEvPfS0_S0_iii_param_1];
	ld.param.u32 	%r8, [_Z17mytwodtiledkernelILi128ELi128ELi8ELi8ELi8EEvPfS0_S0_iii_param_4];
	cvta.to.global.u64 	%rd10, %rd8;
	cvta.to.global.u64 	%rd11, %rd9;
	mov.u32 	%r10, %ctaid.y;
	mov.u32 	%r11, %ctaid.x;
	mul.lo.s32 	%r12, %r10, %r8;
	shl.b32 	%r13, %r12, 7;
	mul.wide.s32 	%rd12, %r13, 4;
	add.s64 	%rd242, %rd10, %rd12;
	shl.b32 	%r14, %r11, 7;
	mul.wide.u32 	%rd13, %r14, 4;
	add.s64 	%rd243, %rd11, %rd13;
	setp.lt.s32 	%p1, %r8, 1;
	mov.f32 	%f411, 0f00000000;
	mov.f32 	%f412, %f411;
	mov.f32 	%f413, %f411;
	mov.f32 	%f414, %f411;
	mov.f32 	%f415, %f411;
	mov.f32 	%f416, %f411;
	mov.f32 	%f417, %f411;
	mov.f32 	%f418, %f411;
	mov.f32 	%f419, %f411;
	mov.f32 	%f420, %f411;
	mov.f32 	%f421, %f411;
	mov.f32 	%f422, %f411;
	mov.f32 	%f423, %f411;
	mov.f32 	%f424, %f411;
	mov.f32 	%f425, %f411;
	mov.f32 	%f426, %f411;
	mov.f32 	%f427, %f411;
	mov.f32 	%f428, %f411;
	mov.f32 	%f429, %f411;
	mov.f32 	%f430, %f411;
	mov.f32 	%f431, %f411;
	mov.f32 	%f432, %f411;
	mov.f32 	%f433, %f411;
	mov.f32 	%f434, %f411;
	mov.f32 	%f435, %f411;
	mov.f32 	%f436, %f411;
	mov.f32 	%f437, %f411;
	mov.f32 	%f438, %f411;
	mov.f32 	%f439, %f411;
	mov.f32 	%f440, %f411;
	mov.f32 	%f441, %f411;
	mov.f32 	%f442, %f411;
	mov.f32 	%f443, %f411;
	mov.f32 	%f444, %f411;
	mov.f32 	%f445, %f411;
	mov.f32 	%f446, %f411;
	mov.f32 	%f447, %f411;
	mov.f32 	%f448, %f411;
	mov.f32 	%f449, %f411;
	mov.f32 	%f450, %f411;
	mov.f32 	%f451, %f411;
	mov.f32 	%f452, %f411;
	mov.f32 	%f453, %f411;
	mov.f32 	%f454, %f411;
	mov.f32 	%f455, %f411;
	mov.f32 	%f456, %f411;
	mov.f32 	%f457, %f411;
	mov.f32 	%f458, %f411;
	mov.f32 	%f459, %f411;
	mov.f32 	%f460, %f411;
	mov.f32 	%f461, %f411;
	mov.f32 	%f462, %f411;
	mov.f32 	%f463, %f411;
	mov.f32 	%f464, %f411;
	mov.f32 	%f465, %f411;
	mov.f32 	%f466, %f411;
	mov.f32 	%f467, %f411;
	mov.f32 	%f468, %f411;
	mov.f32 	%f469, %f411;
	mov.f32 	%f470, %f411;
	mov.f32 	%f471, %f411;
	mov.f32 	%f472, %f411;
	mov.f32 	%f473, %f411;
	mov.f32 	%f474, %f411;
	@%p1 bra 	$L__BB4_5;
	mov.b32 	%r118, 0;
	mov.f32 	%f411, 0f00000000;
	mov.u32 	%r17, %tid.x;
	shl.b32 	%r18, %r17, 5;
	and.b32  	%r19, %r18, 480;
	mov.u32 	%r20, _ZZ17mytwodtiledkernelILi128ELi128ELi8ELi8ELi8EEvPfS0_S0_iiiE2Bs;
	add.s32 	%r21, %r19, %r20;
	add.s32 	%r2, %r21, 16;
	shr.u32 	%r24, %r17, 7;
$L__BB4_2:
	ld.param.u32 	%r115, [_Z17mytwodtiledkernelILi128ELi128ELi8ELi8ELi8EEvPfS0_S0_iii_param_5];
	ld.param.u32 	%r113, [_Z17mytwodtiledkernelILi128ELi128ELi8ELi8ELi8EEvPfS0_S0_iii_param_4];
	shl.b32 	%r22, %r115, 1;
	shl.b32 	%r23, %r115, 2;
	and.b32  	%r25, %r17, 127;
	mad.lo.s32 	%r26, %r24, %r115, %r25;
	add.s32 	%r27, %r26, %r23;
	add.s32 	%r28, %r27, %r22;
	add.s32 	%r29, %r26, %r22;
	shl.b32 	%r30, %r113, 5;
	shl.b32 	%r31, %r113, 6;
	shr.u32 	%r32, %r17, 3;
	and.b32  	%r33, %r17, 7;
	mad.lo.s32 	%r34, %r32, %r113, %r33;
	add.s32 	%r35, %r34, %r31;
	add.s32 	%r36, %r35, %r30;
	add.s32 	%r37, %r34, %r30;
	mul.wide.u32 	%rd14, %r34, 4;
	add.s64 	%rd15, %rd242, %rd14;
	ld.global.f32 	%f259, [%rd15];
	mov.u32 	%r38, _ZZ17mytwodtiledkernelILi128ELi128ELi8ELi8ELi8EEvPfS0_S0_iiiE2As;
	shl.b32 	%r39, %r17, 2;
	add.s32 	%r40, %r38, %r39;
	st.shared.f32 	[%r40], %f259;
	mul.wide.u32 	%rd16, %r37, 4;
	add.s64 	%rd17, %rd242, %rd16;
	ld.global.f32 	%f260, [%rd17];
	st.shared.f32 	[%r40+1024], %f260;
	mul.wide.u32 	%rd18, %r35, 4;
	add.s64 	%rd19, %rd242, %rd18;
	ld.global.f32 	%f261, [%rd19];
	st.shared.f32 	[%r40+2048], %f261;
	mul.wide.u32 	%rd20, %r36, 4;
	add.s64 	%rd21, %rd242, %rd20;
	ld.global.f32 	%f262, [%rd21];
	st.shared.f32 	[%r40+3072], %f262;
	mul.wide.s32 	%rd22, %r26, 4;
	add.s64 	%rd23, %rd243, %rd22;
	ld.global.f32 	%f263, [%rd23];
	add.s32 	%r41, %r20, %r39;
	st.shared.f32 	[%r41], %f263;
	mul.wide.s32 	%rd24, %r29, 4;
	add.s64 	%rd25, %rd243, %rd24;
	ld.global.f32 	%f264, [%rd25];
	st.shared.f32 	[%r41+1024], %f264;
	mul.wide.s32 	%rd26, %r27, 4;
	add.s64 	%rd27, %rd243, %rd26;
	ld.global.f32 	%f265, [%rd27];
	st.shared.f32 	[%r41+2048], %f265;
	mul.wide.s32 	%rd28, %r28, 4;
	add.s64 	%rd29, %rd243, %rd28;
	ld.global.f32 	%f266, [%rd29];
	st.shared.f32 	[%r41+3072], %f266;
	bar.sync 	0;
	mov.b32 	%r120, 128;
	mov.u32 	%r119, %r2;
$L__BB4_3:
	mov.u32 	%r42, %tid.x;
	shl.b32 	%r43, %r42, 4;
	and.b32  	%r44, %r43, 16128;
	mov.u32 	%r45, _ZZ17mytwodtiledkernelILi128ELi128ELi8ELi8ELi8EEvPfS0_S0_iiiE2As;
	add.s32 	%r46, %r45, %r44;
	add.s32 	%r47, %r46, %r120;
	ld.shared.f32 	%f267, [%r47+-128];
	ld.shared.f32 	%f268, [%r47+-96];
	ld.shared.f32 	%f269, [%r47+-64];
	ld.shared.f32 	%f270, [%r47+-32];
	ld.shared.f32 	%f271, [%r47];
	ld.shared.f32 	%f272, [%r47+32];
	ld.shared.f32 	%f273, [%r47+64];
	ld.shared.f32 	%f274, [%r47+96];
	ld.shared.f32 	%f275, [%r119+-16];
	ld.shared.f32 	%f276, [%r119+-12];
	ld.shared.f32 	%f277, [%r119+-8];
	ld.shared.f32 	%f278, [%r119+-4];
	ld.shared.f32 	%f279, [%r119];
	ld.shared.f32 	%f280, [%r119+4];
	ld.shared.f32 	%f281, [%r119+8];
	ld.shared.f32 	%f282, [%r119+12];
	fma.rn.f32 	%f474, %f267, %f275, %f474;
	fma.rn.f32 	%f473, %f267, %f276, %f473;
	fma.rn.f32 	%f472, %f267, %f277, %f472;
	fma.rn.f32 	%f471, %f267, %f278, %f471;
	fma.rn.f32 	%f470, %f267, %f279, %f470;
	fma.rn.f32 	%f469, %f267, %f280, %f469;
	fma.rn.f32 	%f468, %f267, %f281, %f468;
	fma.rn.f32 	%f467, %f267, %f282, %f467;
	fma.rn.f32 	%f466, %f268, %f275, %f466;
	fma.rn.f32 	%f465, %f268, %f276, %f465;
	fma.rn.f32 	%f464, %f268, %f277, %f464;
	fma.rn.f32 	%f463, %f268, %f278, %f463;
	fma.rn.f32 	%f462, %f268, %f279, %f462;
	fma.rn.f32 	%f461, %f268, %f280, %f461;
	fma.rn.f32 	%f460, %f268, %f281, %f460;
	fma.rn.f32 	%f459, %f268, %f282, %f459;
	fma.rn.f32 	%f458, %f269, %f275, %f458;
	fma.rn.f32 	%f457, %f269, %f276, %f457;
	fma.rn.f32 	%f456, %f269, %f277, %f456;
	fma.rn.f32 	%f455, %f269, %f278, %f455;
	fma.rn.f32 	%f454, %f269, %f279, %f454;
	fma.rn.f32 	%f453, %f269, %f280, %f453;
	fma.rn.f32 	%f452, %f269, %f281, %f452;
	fma.rn.f32 	%f451, %f269, %f282, %f451;
	fma.rn.f32 	%f450, %f270, %f275, %f450;
	fma.rn.f32 	%f449, %f270, %f276, %f449;
	fma.rn.f32 	%f448, %f270, %f277, %f448;
	fma.rn.f32 	%f447, %f270, %f278, %f447;
	fma.rn.f32 	%f446, %f270, %f279, %f446;
	fma.rn.f32 	%f445, %f270, %f280, %f445;
	fma.rn.f32 	%f444, %f270, %f281, %f444;
	fma.rn.f32 	%f443, %f270, %f282, %f443;
	fma.rn.f32 	%f442, %f271, %f275, %f442;
	fma.rn.f32 	%f441, %f271, %f276, %f441;
	fma.rn.f32 	%f440, %f271, %f277, %f440;
	fma.rn.f32 	%f439, %f271, %f278, %f439;
	fma.rn.f32 	%f438, %f271, %f279, %f438;
	fma.rn.f32 	%f437, %f271, %f280, %f437;
	fma.rn.f32 	%f436, %f271, %f281, %f436;
	fma.rn.f32 	%f435, %f271, %f282, %f435;
	fma.rn.f32 	%f434, %f272, %f275, %f434;
	fma.rn.f32 	%f433, %f272, %f276, %f433;
	fma.rn.f32 	%f432, %f272, %f277, %f432;
	fma.rn.f32 	%f431, %f272, %f278, %f431;
	fma.rn.f32 	%f430, %f272, %f279, %f430;
	fma.rn.f32 	%f429, %f272, %f280, %f429;
	fma.rn.f32 	%f428, %f272, %f281, %f428;
	fma.rn.f32 	%f427, %f272, %f282, %f427;
	fma.rn.f32 	%f426, %f273, %f275, %f426;
	fma.rn.f32 	%f425, %f273, %f276, %f425;
	fma.rn.f32 	%f424, %f273, %f277, %f424;
	fma.rn.f32 	%f423, %f273, %f278, %f423;
	fma.rn.f32 	%f422, %f273, %f279, %f422;
	fma.rn.f32 	%f421, %f273, %f280, %f421;
	fma.rn.f32 	%f420, %f273, %f281, %f420;
	fma.rn.f32 	%f419, %f273, %f282, %f419;
	fma.rn.f32 	%f418, %f274, %f275, %f418;
	fma.rn.f32 	%f417, %f274, %f276, %f417;
	fma.rn.f32 	%f416, %f274, %f277, %f416;
	fma.rn.f32 	%f415, %f274, %f278, %f415;
	fma.rn.f32 	%f414, %f274, %f279, %f414;
	fma.rn.f32 	%f413, %f274, %f280, %f413;
	fma.rn.f32 	%f412, %f274, %f281, %f412;
	fma.rn.f32 	%f411, %f274, %f282, %f411;
	add.s32 	%r120, %r120, 4;
	add.s32 	%r119, %r119, 512;
	setp.ne.s32 	%p2, %r120, 160;
	@%p2 bra 	$L__BB4_3;
	ld.param.u32 	%r116, [_Z17mytwodtiledkernelILi128ELi128ELi8ELi8ELi8EEvPfS0_S0_iii_param_5];
	ld.param.u32 	%r114, [_Z17mytwodtiledkernelILi128ELi128ELi8ELi8ELi8EEvPfS0_S0_iii_param_4];
	bar.sync 	0;
	add.s32 	%r118, %r118, 8;
	setp.lt.s32 	%p3, %r118, %r114;
	shl.b32 	%r48, %r116, 3;
	mul.wide.s32 	%rd30, %r48, 4;
	add.s64 	%rd243, %rd243, %rd30;
	add.s64 	%rd242, %rd242, 32;
	@%p3 bra 	$L__BB4_2;
$L__BB4_5:
	ld.param.u32 	%r117, [_Z17mytwodtiledkernelILi128ELi128ELi8ELi8ELi8EEvPfS0_S0_iii_param_5];
	ld.param.u64 	%rd241, [_Z17mytwodtiledkernelILi128ELi128ELi8ELi8ELi8EEvPfS0_S0_iii_param_2];
	mov.u32 	%r49, %ctaid.y;
	mul.lo.s32 	%r50, %r49, %r117;
	shl.b32 	%r51, %r50, 7;
	mov.u32 	%r52, %ctaid.x;
	shl.b32 	%r53, %r52, 7;
	add.s32 	%r54, %r51, %r53;
	cvt.s64.s32 	%rd31, %r54;
	mov.u32 	%r55, %tid.x;
	shr.u32 	%r56, %r55, 4;
	shl.b32 	%r57, %r55, 3;
	and.b32  	%r58, %r57, 120;
	mul.lo.s32 	%r59, %r56, %r117;
	shl.b32 	%r60, %r59, 3;
	add.s32 	%r61, %r60, %r58;
	cvt.s64.s32 	%rd32, %r61;
	add.s64 	%rd33, %rd32, %rd31;
	cvta.to.global.u64 	%rd34, %rd241;
	shl.b64 	%rd35, %rd33, 2;
	add.s64 	%rd36, %rd34, %rd35;
	st.global.f32 	[%rd36], %f474;
	st.global.f32 	[%rd36+4], %f473;
	st.global.f32 	[%rd36+8], %f472;
	st.global.f32 	[%rd36+12], %f471;
	st.global.f32 	[%rd36+16], %f470;
	st.global.f32 	[%rd36+20], %f469;
	st.global.f32 	[%rd36+24], %f468;
	st.global.f32 	[%rd36+28], %f467;
	add.s32 	%r62, %r61, %r117;
	cvt.s64.s32 	%rd37, %r62;
	add.s64 	%rd38, %rd37, %rd31;
	shl.b64 	%rd39, %rd38, 2;
	add.s64 	%rd40, %rd34, %rd39;
	st.global.f32 	[%rd40], %f466;
	add.s32 	%r63, %r62, 1;
	cvt.s64.s32 	%rd41, %r63;
	add.s64 	%rd42, %rd41, %rd31;
	shl.b64 	%rd43, %rd42, 2;
	add.s64 	%rd44, %rd34, %rd43;
	st.global.f32 	[%rd44], %f465;
	add.s32 	%r64, %r62, 2;
	cvt.s64.s32 	%rd45, %r64;
	add.s64 	%rd46, %rd45, %rd31;
	shl.b64 	%rd47, %rd46, 2;
	add.s64 	%rd48, %rd34, %rd47;
	st.global.f32 	[%rd48], %f464;
	add.s32 	%r65, %r62, 3;
	cvt.s64.s32 	%rd49, %r65;
	add.s64 	%rd50, %rd49, %rd31;
	shl.b64 	%rd51, %rd50, 2;
	add.s64 	%rd52, %rd34, %rd51;
	st.global.f32 	[%rd52], %f463;
	add.s32 	%r66, %r62, 4;
	cvt.s64.s32 	%rd53, %r66;
	add.s64 	%rd54, %rd53, %rd31;
	shl.b64 	%rd55, %rd54, 2;
	add.s64 	%rd56, %rd34, %rd55;
	st.global.f32 	[%rd56], %f462;
	add.s32 	%r67, %r62, 5;
	cvt.s64.s32 	%rd57, %r67;
	add.s64 	%rd58, %rd57, %rd31;
	shl.b64 	%rd59, %rd58, 2;
	add.s64 	%rd60, %rd34, %rd59;
	st.global.f32 	[%rd60], %f461;
	add.s32 	%r68, %r62, 6;
	cvt.s64.s32 	%rd61, %r68;
	add.s64 	%rd62, %rd61, %rd31;
	shl.b64 	%rd63, %rd62, 2;
	add.s64 	%rd64, %rd34, %rd63;
	st.global.f32 	[%rd64], %f460;
	add.s32 	%r69, %r62, 7;
	cvt.s64.s32 	%rd65, %r69;
	add.s64 	%rd66, %rd65, %rd31;
	shl.b64 	%rd67, %rd66, 2;
	add.s64 	%rd68, %rd34, %rd67;
	st.global.f32 	[%rd68], %f459;
	add.s32 	%r70, %r62, %r117;
	cvt.s64.s32 	%rd69, %r70;
	add.s64 	%rd70, %rd69, %rd31;
	shl.b64 	%rd71, %rd70, 2;
	add.s64 	%rd72, %rd34, %rd71;
	st.global.f32 	[%rd72], %f458;
	st.global.f32 	[%rd72+4], %f457;
	add.s32 	%r71, %r64, %r117;
	cvt.s64.s32 	%rd73, %r71;
	add.s64 	%rd74, %rd73, %rd31;
	shl.b64 	%rd75, %rd74, 2;
	add.s64 	%rd76, %rd34, %rd75;
	st.global.f32 	[%rd76], %f456;
	add.s32 	%r72, %r71, 1;
	cvt.s64.s32 	%rd77, %r72;
	add.s64 	%rd78, %rd77, %rd31;
	shl.b64 	%rd79, %rd78, 2;
	add.s64 	%rd80, %rd34, %rd79;
	st.global.f32 	[%rd80], %f455;
	add.s32 	%r73, %r71, 2;
	cvt.s64.s32 	%rd81, %r73;
	add.s64 	%rd82, %rd81, %rd31;
	shl.b64 	%rd83, %rd82, 2;
	add.s64 	%rd84, %rd34, %rd83;
	st.global.f32 	[%rd84], %f454;
	add.s32 	%r74, %r71, 3;
	cvt.s64.s32 	%rd85, %r74;
	add.s64 	%rd86, %rd85, %rd31;
	shl.b64 	%rd87, %rd86, 2;
	add.s64 	%rd88, %rd34, %rd87;
	st.global.f32 	[%rd88], %f453;
	add.s32 	%r75, %r71, 4;
	cvt.s64.s32 	%rd89, %r75;
	add.s64 	%rd90, %rd89, %rd31;
	shl.b64 	%rd91, %rd90, 2;
	add.s64 	%rd92, %rd34, %rd91;
	st.global.f32 	[%rd92], %f452;
	add.s32 	%r76, %r71, 5;
	cvt.s64.s32 	%rd93, %r76;
	add.s64 	%rd94, %rd93, %rd31;
	shl.b64 	%rd95, %rd94, 2;
	add.s64 	%rd96, %rd34, %rd95;
	st.global.f32 	[%rd96], %f451;
	add.s32 	%r77, %r70, %r117;
	cvt.s64.s32 	%rd97, %r77;
	add.s64 	%rd98, %rd97, %rd31;
	shl.b64 	%rd99, %rd98, 2;
	add.s64 	%rd100, %rd34, %rd99;
	st.global.f32 	[%rd100], %f450;
	add.s32 	%r78, %r77, 1;
	cvt.s64.s32 	%rd101, %r78;
	add.s64 	%rd102, %rd101, %rd31;
	shl.b64 	%rd103, %rd102, 2;
	add.s64 	%rd104, %rd34, %rd103;
	st.global.f32 	[%rd104], %f449;
	add.s32 	%r79, %r77, 2;
	cvt.s64.s32 	%rd105, %r79;
	add.s64 	%rd106, %rd105, %rd31;
	shl.b64 	%rd107, %rd106, 2;
	add.s64 	%rd108, %rd34, %rd107;
	st.global.f32 	[%rd108], %f448;
	add.s32 	%r80, %r77, 3;
	cvt.s64.s32 	%rd109, %r80;
	add.s64 	%rd110, %rd109, %rd31;
	shl.b64 	%rd111, %rd110, 2;
	add.s64 	%rd112, %rd34, %rd111;
	st.global.f32 	[%rd112], %f447;
	add.s32 	%r81, %r77, 4;
	cvt.s64.s32 	%rd113, %r81;
	add.s64 	%rd114, %rd113, %rd31;
	shl.b64 	%rd115, %rd114, 2;
	add.s64 	%rd116, %rd34, %rd115;
	st.global.f32 	[%rd116], %f446;
	add.s32 	%r82, %r77, 5;
	cvt.s64.s32 	%rd117, %r82;
	add.s64 	%rd118, %rd117, %rd31;
	shl.b64 	%rd119, %rd118, 2;
	add.s64 	%rd120, %rd34, %rd119;
	st.global.f32 	[%rd120], %f445;
	add.s32 	%r83, %r77, 6;
	cvt.s64.s32 	%rd121, %r83;
	add.s64 	%rd122, %rd121, %rd31;
	shl.b64 	%rd123, %rd122, 2;
	add.s64 	%rd124, %rd34, %rd123;
	st.global.f32 	[%rd124], %f444;
	add.s32 	%r84, %r77, 7;
	cvt.s64.s32 	%rd125, %r84;
	add.s64 	%rd126, %rd125, %rd31;
	shl.b64 	%rd127, %rd126, 2;
	add.s64 	%rd128, %rd34, %rd127;
	st.global.f32 	[%rd128], %f443;
	add.s32 	%r85, %r77, %r117;
	cvt.s64.s32 	%rd129, %r85;
	add.s64 	%rd130, %rd129, %rd31;
	shl.b64 	%rd131, %rd130, 2;
	add.s64 	%rd132, %rd34, %rd131;
	st.global.f32 	[%rd132], %f442;
	st.global.f32 	[%rd132+4], %f441;
	st.global.f32 	[%rd132+8], %f440;
	st.global.f32 	[%rd132+12], %f439;
	add.s32 	%r86, %r81, %r117;
	cvt.s64.s32 	%rd133, %r86;
	add.s64 	%rd134, %rd133, %rd31;
	shl.b64 	%rd135, %rd134, 2;
	add.s64 	%rd136, %rd34, %rd135;
	st.global.f32 	[%rd136], %f438;
	add.s32 	%r87, %r86, 1;
	cvt.s64.s32 	%rd137, %r87;
	add.s64 	%rd138, %rd137, %rd31;
	shl.b64 	%rd139, %rd138, 2;
	add.s64 	%rd140, %rd34, %rd139;
	st.global.f32 	[%rd140], %f437;
	add.s32 	%r88, %r86, 2;
	cvt.s64.s32 	%rd141, %r88;
	add.s64 	%rd142, %rd141, %rd31;
	shl.b64 	%rd143, %rd142, 2;
	add.s64 	%rd144, %rd34, %rd143;
	st.global.f32 	[%rd144], %f436;
	add.s32 	%r89, %r86, 3;
	cvt.s64.s32 	%rd145, %r89;
	add.s64 	%rd146, %rd145, %rd31;
	shl.b64 	%rd147, %rd146, 2;
	add.s64 	%rd148, %rd34, %rd147;
	st.global.f32 	[%rd148], %f435;
	add.s32 	%r90, %r85, %r117;
	cvt.s64.s32 	%rd149, %r90;
	add.s64 	%rd150, %rd149, %rd31;
	shl.b64 	%rd151, %rd150, 2;
	add.s64 	%rd152, %rd34, %rd151;
	st.global.f32 	[%rd152], %f434;
	add.s32 	%r91, %r90, 1;
	cvt.s64.s32 	%rd153, %r91;
	add.s64 	%rd154, %rd153, %rd31;
	shl.b64 	%rd155, %rd154, 2;
	add.s64 	%rd156, %rd34, %rd155;
	st.global.f32 	[%rd156], %f433;
	add.s32 	%r92, %r90, 2;
	cvt.s64.s32 	%rd157, %r92;
	add.s64 	%rd158, %rd157, %rd31;
	shl.b64 	%rd159, %rd158, 2;
	add.s64 	%rd160, %rd34, %rd159;
	st.global.f32 	[%rd160], %f432;
	add.s32 	%r93, %r90, 3;
	cvt.s64.s32 	%rd161, %r93;
	add.s64 	%rd162, %rd161, %rd31;
	shl.b64 	%rd163, %rd162, 2;
	add.s64 	%rd164, %rd34, %rd163;
	st.global.f32 	[%rd164], %f431;
	add.s32 	%r94, %r90, 4;
	cvt.s64.s32 	%rd165, %r94;
	add.s64 	%rd166, %rd165, %rd31;
	shl.b64 	%rd167, %rd166, 2;
	add.s64 	%rd168, %rd34, %rd167;
	st.global.f32 	[%rd168], %f430;
	add.s32 	%r95, %r90, 5;
	cvt.s64.s32 	%rd169, %r95;
	add.s64 	%rd170, %rd169, %rd31;
	shl.b64 	%rd171, %rd170, 2;
	add.s64 	%rd172, %rd34, %rd171;
	st.global.f32 	[%rd172], %f429;
	add.s32 	%r96, %r90, 6;
	cvt.s64.s32 	%rd173, %r96;
	add.s64 	%rd174, %rd173, %rd31;
	shl.b64 	%rd175, %rd174, 2;
	add.s64 	%rd176, %rd34, %rd175;
	st.global.f32 	[%rd176], %f428;
	add.s32 	%r97, %r90, 7;
	cvt.s64.s32 	%rd177, %r97;
	add.s64 	%rd178, %rd177, %rd31;
	shl.b64 	%rd179, %rd178, 2;
	add.s64 	%rd180, %rd34, %rd179;
	st.global.f32 	[%rd180], %f427;
	add.s32 	%r98, %r90, %r117;
	cvt.s64.s32 	%rd181, %r98;
	add.s64 	%rd182, %rd181, %rd31;
	shl.b64 	%rd183, %rd182, 2;
	add.s64 	%rd184, %rd34, %rd183;
	st.global.f32 	[%rd184], %f426;
	st.global.f32 	[%rd184+4], %f425;
	add.s32 	%r99, %r92, %r117;
	cvt.s64.s32 	%rd185, %r99;
	add.s64 	%rd186, %rd185, %rd31;
	shl.b64 	%rd187, %rd186, 2;
	add.s64 	%rd188, %rd34, %rd187;
	st.global.f32 	[%rd188], %f424;
	add.s32 	%r100, %r99, 1;
	cvt.s64.s32 	%rd189, %r100;
	add.s64 	%rd190, %rd189, %rd31;
	shl.b64 	%rd191, %rd190, 2;
	add.s64 	%rd192, %rd34, %rd191;
	st.global.f32 	[%rd192], %f423;
	add.s32 	%r101, %r99, 2;
	cvt.s64.s32 	%rd193, %r101;
	add.s64 	%rd194, %rd193, %rd31;
	shl.b64 	%rd195, %rd194, 2;
	add.s64 	%rd196, %rd34, %rd195;
	st.global.f32 	[%rd196], %f422;
	add.s32 	%r102, %r99, 3;
	cvt.s64.s32 	%rd197, %r102;
	add.s64 	%rd198, %rd197, %rd31;
	shl.b64 	%rd199, %rd198, 2;
	add.s64 	%rd200, %rd34, %rd199;
	st.global.f32 	[%rd200], %f421;
	add.s32 	%r103, %r99, 4;
	cvt.s64.s32 	%rd201, %r103;
	add.s64 	%rd202, %rd201, %rd31;
	shl.b64 	%rd203, %rd202, 2;
	add.s64 	%rd204, %rd34, %rd203;
	st.global.f32 	[%rd204], %f420;
	add.s32 	%r104, %r99, 5;
	cvt.s64.s32 	%rd205, %r104;
	add.s64 	%rd206, %rd205, %rd31;
	shl.b64 	%rd207, %rd206, 2;
	add.s64 	%rd208, %rd34, %rd207;
	st.global.f32 	[%rd208], %f419;
	add.s32 	%r105, %r98, %r117;
	cvt.s64.s32 	%rd209, %r105;
	add.s64 	%rd210, %rd209, %rd31;
	shl.b64 	%rd211, %rd210, 2;
	add.s64 	%rd212, %rd34, %rd211;
	st.global.f32 	[%rd212], %f418;
	add.s32 	%r106, %r105, 1;
	cvt.s64.s32 	%rd213, %r106;
	add.s64 	%rd214, %rd213, %rd31;
	shl.b64 	%rd215, %rd214, 2;
	add.s64 	%rd216, %rd34, %rd215;
	st.global.f32 	[%rd216], %f417;
	add.s32 	%r107, %r105, 2;
	cvt.s64.s32 	%rd217, %r107;
	add.s64 	%rd218, %rd217, %rd31;
	shl.b64 	%rd219, %rd218, 2;
	add.s64 	%rd220, %rd34, %rd219;
	st.global.f32 	[%rd220], %f416;
	add.s32 	%r108, %r105, 3;
	cvt.s64.s32 	%rd221, %r108;
	add.s64 	%rd222, %rd221, %rd31;
	shl.b64 	%rd223, %rd222, 2;
	add.s64 	%rd224, %rd34, %rd223;
	st.global.f32 	[%rd224], %f415;
	add.s32 	%r109, %r105, 4;
	cvt.s64.s32 	%rd225, %r109;
	add.s64 	%rd226, %rd225, %rd31;
	shl.b64 	%rd227, %rd226, 2;
	add.s64 	%rd228, %rd34, %rd227;
	st.global.f32 	[%rd228], %f414;
	add.s32 	%r110, %r105, 5;
	cvt.s64.s32 	%rd229, %r110;
	add.s64 	%rd230, %rd229, %rd31;
	shl.b64 	%rd231, %rd230, 2;
	add.s64 	%rd232, %rd34, %rd231;
	st.global.f32 	[%rd232], %f413;
	add.s32 	%r111, %r105, 6;
	cvt.s64.s32 	%rd233, %r111;
	add.s64 	%rd234, %rd233, %rd31;
	shl.b64 	%rd235, %rd234, 2;
	add.s64 	%rd236, %rd34, %rd235;
	st.global.f32 	[%rd236], %f412;
	add.s32 	%r112, %r105, 7;
	cvt.s64.s32 	%rd237, %r112;
	add.s64 	%rd238, %rd237, %rd31;
	shl.b64 	%rd239, %rd238, 2;
	add.s64 	%rd240, %rd34, %rd239;
	st.global.f32 	[%rd240], %f411;
	ret;

}
	// .globl	_Z18sgemm2DBlocktilingILi128ELi128ELi8ELi8ELi8EEviiifPKfS1_fPf
.visible .entry _Z18sgemm2DBlocktilingILi128ELi128ELi8ELi8ELi8EEviiifPKfS1_fPf(
	.param .u32 _Z18sgemm2DBlocktilingILi128ELi128ELi8ELi8ELi8EEviiifPKfS1_fPf_param_0,
	.param .u32 _Z18sgemm2DBlocktilingILi128ELi128ELi8ELi8ELi8EEviiifPKfS1_fPf_param_1,
	.param .u32 _Z18sgemm2DBlocktilingILi128ELi128ELi8ELi8ELi8EEviiifPKfS1_fPf_param_2,
	.param .f32 _Z18sgemm2DBlocktilingILi128ELi128ELi8ELi8ELi8EEviiifPKfS1_fPf_param_3,
	.param .u64 .ptr .align 1 _Z18sgemm2DBlocktilingILi128ELi128ELi8ELi8ELi8EEviiifPKfS1_fPf_param_4,
	.param .u64 .ptr .align 1 _Z18sgemm2DBlocktilingILi128ELi128ELi8ELi8ELi8EEviiifPKfS1_fPf_param_5,
	.param .f32 _Z18sgemm2DBlocktilingILi128ELi128ELi8ELi8ELi8EEviiifPKfS1_fPf_param_6,
	.param .u64 .ptr .align 1 _Z18sgemm2DBlocktilingILi128ELi128ELi8ELi8ELi8EEviiifPKfS1_fPf_param_7
)
.maxntid 256
.minnctapersm 1
{
	.reg .pred 	%p<5>;
	.reg .b32 	%r<98>;
	.reg .b32 	%f<669>;
	.reg .b64 	%rd<213>;
	// demoted variable
	.shared .align 4 .b8 _ZZ18sgemm2DBlocktilingILi128ELi128ELi8ELi8ELi8EEviiifPKfS1_fPfE2As[4096];
	// demoted variable
	.shared .align 4 .b8 _ZZ18sgemm2DBlocktilingILi128ELi128ELi8ELi8ELi8EEviiifPKfS1_fPfE2Bs[4096];
	ld.param.u32 	%r24, [_Z18sgemm2DBlocktilingILi128ELi128ELi8ELi8ELi8EEviiifPKfS1_fPf_param_1];
	ld.param.u32 	%r25, [_Z18sgemm2DBlocktilingILi128ELi128ELi8ELi8ELi8EEviiifPKfS1_fPf_param_2];
	ld.param.f32 	%f257, [_Z18sgemm2DBlocktilingILi128ELi128ELi8ELi8ELi8EEviiifPKfS1_fPf_param_3];
	ld.param.u64 	%rd7, [_Z18sgemm2DBlocktilingILi128ELi128ELi8ELi8ELi8EEviiifPKfS1_fPf_param_4];
	ld.param.u64 	%rd8, [_Z18sgemm2DBlocktilingILi128ELi128ELi8ELi8ELi8EEviiifPKfS1_fPf_param_5];
	ld.param.f32 	%f258, [_Z18sgemm2DBlocktilingILi128ELi128ELi8ELi8ELi8EEviiifPKfS1_fPf_param_6];
	ld.param.u64 	%rd9, [_Z18sgemm2DBlocktilingILi128ELi128ELi8ELi8ELi8EEviiifPKfS1_fPf_param_7];
	mov.u32 	%r26, %ntid.x;
	setp.eq.s32 	%p1, %r26, 256;
	@%p1 bra 	$L__BB5_2;
	mov.u64 	%rd10, $str$3;
	cvta.global.u64 	%rd11, %rd10;
	mov.u64 	%rd12, $str$1;
	cvta.global.u64 	%rd13, %rd12;
	mov.u64 	%rd14, __unnamed_2;
	cvta.global.u64 	%rd15, %rd14;
	{ // callseq 2, 0
	.param .b64 param0;
	st.param.b64 	[param0], %rd11;
	.param .b64 param1;
	st.param.b64 	[param1], %rd13;
	.param .b32 param2;
	st.param.b32 	[param2], 294;
	.param .b64 param3;
	st.param.b64 	[param3], %rd15;
	.param .b64 param4;
	st.param.b64 	[param4], 1;
	call.uni 
	__assertfail, 
	(
	param0, 
	param1, 
	param2, 
	param3, 
	param4
	);
	} // callseq 2
$L__BB5_2:
	mov.u32 	%r1, %tid.x;
	and.b32  	%r2, %r1, 15;
	shr.u32 	%r3, %r1, 4;
	mov.u32 	%r27, %ctaid.y;
	shl.b32 	%r28, %r27, 7;
	mul.lo.s32 	%r29, %r25, %r28;
	cvta.to.global.u64 	%rd16, %rd7;
	mul.wide.u32 	%rd17, %r29, 4;
	add.s64 	%rd211, %rd16, %rd17;
	mov.u32 	%r30, %ctaid.x;
	shl.b32 	%r31, %r30, 7;
	cvta.to.global.u64 	%rd18, %rd8;
	mul.wide.u32 	%rd19, %r31, 4;
	add.s64 	%rd212, %rd18, %rd19;
	mad.lo.s32 	%r4, %r24, %r28, %r31;
	setp.eq.s32 	%p2, %r25, 0;
	mov.f32 	%f605, 0f00000000;
	mov.f32 	%f606, %f605;
	mov.f32 	%f607, %f605;
	mov.f32 	%f608, %f605;
	mov.f32 	%f609, %f605;
	mov.f32 	%f610, %f605;
	mov.f32 	%f611, %f605;
	mov.f32 	%f612, %f605;
	mov.f32 	%f613, %f605;
	mov.f32 	%f614, %f605;
	mov.f32 	%f615, %f605;
	mov.f32 	%f616, %f605;
	mov.f32 	%f617, %f605;
	mov.f32 	%f618, %f605;
	mov.f32 	%f619, %f605;
	mov.f32 	%f620, %f605;
	mov.f32 	%f621, %f605;
	mov.f32 	%f622, %f605;
	mov.f32 	%f623, %f605;
	mov.f32 	%f624, %f605;
	mov.f32 	%f625, %f605;
	mov.f32 	%f626, %f605;
	mov.f32 	%f627, %f605;
	mov.f32 	%f628, %f605;
	mov.f32 	%f629, %f605;
	mov.f32 	%f630, %f605;
	mov.f32 	%f631, %f605;
	mov.f32 	%f632, %f605;
	mov.f32 	%f633, %f605;
	mov.f32 	%f634, %f605;
	mov.f32 	%f635, %f605;
	mov.f32 	%f636, %f605;
	mov.f32 	%f637, %f605;
	mov.f32 	%f638, %f605;
	mov.f32 	%f639, %f605;
	mov.f32 	%f640, %f605;
	mov.f32 	%f641, %f605;
	mov.f32 	%f642, %f605;
	mov.f32 	%f643, %f605;
	mov.f32 	%f644, %f605;
	mov.f32 	%f645, %f605;
	mov.f32 	%f646, %f605;
	mov.f32 	%f647, %f605;
	mov.f32 	%f648, %f605;
	mov.f32 	%f649, %f605;
	mov.f32 	%f650, %f605;
	mov.f32 	%f651, %f605;
	mov.f32 	%f652, %f605;
	mov.f32 	%f653, %f605;
	mov.f32 	%f654, %f605;
	mov.f32 	%f655, %f605;
	mov.f32 	%f656, %f605;
	mov.f32 	%f657, %f605;
	mov.f32 	%f658, %f605;
	mov.f32 	%f659, %f605;
	mov.f32 	%f660, %f605;
	mov.f32 	%f661, %f605;
	mov.f32 	%f662, %f605;
	mov.f32 	%f663, %f605;
	mov.f32 	%f664, %f605;
	mov.f32 	%f665, %f605;
	mov.f32 	%f666, %f605;
	mov.f32 	%f667, %f605;
	mov.f32 	%f668, %f605;
	@%p2 bra 	$L__BB5_7;
	and.b32  	%r33, %r1, 127;
	shr.u32 	%r34, %r1, 7;
	and.b32  	%r35, %r1, 7;
	shr.u32 	%r36, %r1, 3;
	shl.b32 	%r5, %r24, 3;
	mad.lo.s32 	%r6, %r36, %r25, %r35;
	mov.u32 	%r37, _ZZ18sgemm2DBlocktilingILi128ELi128ELi8ELi8ELi8EEviiifPKfS1_fPfE2As;
	shl.b32 	%r38, %r1, 2;
	add.s32 	%r7, %r37, %r38;
	shl.b32 	%r39, %r25, 5;
	add.s32 	%r8, %r6, %r39;
	shl.b32 	%r40, %r25, 6;
	add.s32 	%r9, %r6, %r40;
	add.s32 	%r10, %r9, %r39;
	mad.lo.s32 	%r11, %r34, %r24, %r33;
	mov.u32 	%r41, _ZZ18sgemm2DBlocktilingILi128ELi128ELi8ELi8ELi8EEviiifPKfS1_fPfE2Bs;
	add.s32 	%r12, %r41, %r38;
	shl.b32 	%r42, %r24, 1;
	add.s32 	%r13, %r11, %r42;
	shl.b32 	%r43, %r24, 2;
	add.s32 	%r14, %r11, %r43;
	add.s32 	%r15, %r14, %r42;
	shl.b32 	%r44, %r3, 8;
	add.s32 	%r16, %r37, %r44;
	shl.b32 	%r45, %r2, 5;
	add.s32 	%r46, %r45, %r41;
	add.s32 	%r17, %r46, 16;
	mov.b32 	%r95, 0;
	mov.f32 	%f605, 0f00000000;
	mul.wide.u32 	%rd20, %r6, 4;
	mul.wide.u32 	%rd22, %r8, 4;
	mul.wide.u32 	%rd24, %r9, 4;
	mul.wide.u32 	%rd26, %r10, 4;
$L__BB5_4:
	add.s64 	%rd21, %rd211, %rd20;
	ld.global.f32 	%f261, [%rd21];
	st.shared.f32 	[%r7], %f261;
	add.s64 	%rd23, %rd211, %rd22;
	ld.global.f32 	%f262, [%rd23];
	st.shared.f32 	[%r7+1024], %f262;
	add.s64 	%rd25, %rd211, %rd24;
	ld.global.f32 	%f263, [%rd25];
	st.shared.f32 	[%r7+2048], %f263;
	add.s64 	%rd27, %rd211, %rd26;
	ld.global.f32 	%f264, [%rd27];
	st.shared.f32 	[%r7+3072], %f264;
	mul.wide.u32 	%rd28, %r11, 4;
	add.s64 	%rd29, %rd212, %rd28;
	ld.global.f32 	%f265, [%rd29];
	st.shared.f32 	[%r12], %f265;
	mul.wide.u32 	%rd30, %r13, 4;
	add.s64 	%rd31, %rd212, %rd30;
	ld.global.f32 	%f266, [%rd31];
	st.shared.f32 	[%r12+1024], %f266;
	mul.wide.u32 	%rd32, %r14, 4;
	add.s64 	%rd33, %rd212, %rd32;
	ld.global.f32 	%f267, [%rd33];
	st.shared.f32 	[%r12+2048], %f267;
	mul.wide.u32 	%rd34, %r15, 4;
	add.s64 	%rd35, %rd212, %rd34;
	ld.global.f32 	%f268, [%rd35];
	st.shared.f32 	[%r12+3072], %f268;
	bar.sync 	0;
	mov.b32 	%r97, 128;
	mov.u32 	%r96, %r17;
$L__BB5_5:
	add.s32 	%r48, %r16, %r97;
	ld.shared.f32 	%f269, [%r48+-128];
	ld.shared.f32 	%f270, [%r48+-96];
	ld.shared.f32 	%f271, [%r48+-64];
	ld.shared.f32 	%f272, [%r48+-32];
	ld.shared.f32 	%f273, [%r48];
	ld.shared.f32 	%f274, [%r48+32];
	ld.shared.f32 	%f275, [%r48+64];
	ld.shared.f32 	%f276, [%r48+96];
	ld.shared.f32 	%f277, [%r96+-16];
	ld.shared.f32 	%f278, [%r96+-12];
	ld.shared.f32 	%f279, [%r96+-8];
	ld.shared.f32 	%f280, [%r96+-4];
	ld.shared.f32 	%f281, [%r96];
	ld.shared.f32 	%f282, [%r96+4];
	ld.shared.f32 	%f283, [%r96+8];
	ld.shared.f32 	%f284, [%r96+12];
	fma.rn.f32 	%f668, %f269, %f277, %f668;
	fma.rn.f32 	%f667, %f269, %f278, %f667;
	fma.rn.f32 	%f666, %f269, %f279, %f666;
	fma.rn.f32 	%f665, %f269, %f280, %f665;
	fma.rn.f32 	%f664, %f269, %f281, %f664;
	fma.rn.f32 	%f663, %f269, %f282, %f663;
	fma.rn.f32 	%f662, %f269, %f283, %f662;
	fma.rn.f32 	%f661, %f269, %f284, %f661;
	fma.rn.f32 	%f660, %f270, %f277, %f660;
	fma.rn.f32 	%f659, %f270, %f278, %f659;
	fma.rn.f32 	%f658, %f270, %f279, %f658;
	fma.rn.f32 	%f657, %f270, %f280, %f657;
	fma.rn.f32 	%f656, %f270, %f281, %f656;
	fma.rn.f32 	%f655, %f270, %f282, %f655;
	fma.rn.f32 	%f654, %f270, %f283, %f654;
	fma.rn.f32 	%f653, %f270, %f284, %f653;
	fma.rn.f32 	%f652, %f271, %f277, %f652;
	fma.rn.f32 	%f651, %f271, %f278, %f651;
	fma.rn.f32 	%f650, %f271, %f279, %f650;
	fma.rn.f32 	%f649, %f271, %f280, %f649;
	fma.rn.f32 	%f648, %f271, %f281, %f648;
	fma.rn.f32 	%f647, %f271, %f282, %f647;
	fma.rn.f32 	%f646, %f271, %f283, %f646;
	fma.rn.f32 	%f645, %f271, %f284, %f645;
	fma.rn.f32 	%f644, %f272, %f277, %f644;
	fma.rn.f32 	%f643, %f272, %f278, %f643;
	fma.rn.f32 	%f642, %f272, %f279, %f642;
	fma.rn.f32 	%f641, %f272, %f280, %f641;
	fma.rn.f32 	%f640, %f272, %f281, %f640;
	fma.rn.f32 	%f639, %f272, %f282, %f639;
	fma.rn.f32 	%f638, %f272, %f283, %f638;
	fma.rn.f32 	%f637, %f272, %f284, %f637;
	fma.rn.f32 	%f636, %f273, %f277, %f636;
	fma.rn.f32 	%f635, %f273, %f278, %f635;
	fma.rn.f32 	%f634, %f273, %f279, %f634;
	fma.rn.f32 	%f633, %f273, %f280, %f633;
	fma.rn.f32 	%f632, %f273, %f281, %f632;
	fma.rn.f32 	%f631, %f273, %f282, %f631;
	fma.rn.f32 	%f630, %f273, %f283, %f630;
	fma.rn.f32 	%f629, %f273, %f284, %f629;
	fma.rn.f32 	%f628, %f274, %f277, %f628;
	fma.rn.f32 	%f627, %f274, %f278, %f627;
	fma.rn.f32 	%f626, %f274, %f279, %f626;
	fma.rn.f32 	%f625, %f274, %f280, %f625;
	fma.rn.f32 	%f624, %f274, %f281, %f624;
	fma.rn.f32 	%f623, %f274, %f282, %f623;
	fma.rn.f32 	%f622, %f274, %f283, %f622;
	fma.rn.f32 	%f621, %f274, %f284, %f621;
	fma.rn.f32 	%f620, %f275, %f277, %f620;
	fma.rn.f32 	%f619, %f275, %f278, %f619;
	fma.rn.f32 	%f618, %f275, %f279, %f618;
	fma.rn.f32 	%f617, %f275, %f280, %f617;
	fma.rn.f32 	%f616, %f275, %f281, %f616;
	fma.rn.f32 	%f615, %f275, %f282, %f615;
	fma.rn.f32 	%f614, %f275, %f283, %f614;
	fma.rn.f32 	%f613, %f275, %f284, %f613;
	fma.rn.f32 	%f612, %f276, %f277, %f612;
	fma.rn.f32 	%f611, %f276, %f278, %f611;
	fma.rn.f32 	%f610, %f276, %f279, %f610;
	fma.rn.f32 	%f609, %f276, %f280, %f609;
	fma.rn.f32 	%f608, %f276, %f281, %f608;
	fma.rn.f32 	%f607, %f276, %f282, %f607;
	fma.rn.f32 	%f606, %f276, %f283, %f606;
	fma.rn.f32 	%f605, %f276, %f284, %f605;
	add.s32 	%r97, %r97, 4;
	add.s32 	%r96, %r96, 512;
	setp.ne.s32 	%p3, %r97, 160;
	@%p3 bra 	$L__BB5_5;
	bar.sync 	0;
	add.s32 	%r95, %r95, 8;
	setp.lt.u32 	%p4, %r95, %r25;
	mul.wide.s32 	%rd36, %r5, 4;
	add.s64 	%rd212, %rd212, %rd36;
	add.s64 	%rd211, %rd211, 32;
	@%p4 bra 	$L__BB5_4;
$L__BB5_7:
	cvt.u64.u32 	%rd37, %r4;
	cvta.to.global.u64 	%rd38, %rd9;
	shl.b32 	%r49, %r2, 3;
	mul.lo.s32 	%r50, %r3, %r24;
	shl.b32 	%r51, %r50, 3;
	add.s32 	%r52, %r51, %r49;
	cvt.u64.u32 	%rd39, %r52;
	add.s64 	%rd40, %rd39, %rd37;
	shl.b64 	%rd41, %rd40, 2;
	add.s64 	%rd42, %rd38, %rd41;
	ld.global.f32 	%f285, [%rd42];
	mul.f32 	%f286, %f258, %f285;
	fma.rn.f32 	%f287, %f257, %f668, %f286;
	st.global.f32 	[%rd42], %f287;
	ld.global.f32 	%f288, [%rd42+4];
	mul.f32 	%f289, %f258, %f288;
	fma.rn.f32 	%f290, %f257, %f667, %f289;
	st.global.f32 	[%rd42+4], %f290;
	ld.global.f32 	%f291, [%rd42+8];
	mul.f32 	%f292, %f258, %f291;
	fma.rn.f32 	%f293, %f257, %f666, %f292;
	st.global.f32 	[%rd42+8], %f293;
	ld.global.f32 	%f294, [%rd42+12];
	mul.f32 	%f295, %f258, %f294;
	fma.rn.f32 	%f296, %f257, %f665, %f295;
	st.global.f32 	[%rd42+12], %f296;
	ld.global.f32 	%f297, [%rd42+16];
	mul.f32 	%f298, %f258, %f297;
	fma.rn.f32 	%f299, %f257, %f664, %f298;
	st.global.f32 	[%rd42+16], %f299;
	ld.global.f32 	%f300, [%rd42+20];
	mul.f32 	%f301, %f258, %f300;
	fma.rn.f32 	%f302, %f257, %f663, %f301;
	st.global.f32 	[%rd42+20], %f302;
	ld.global.f32 	%f303, [%rd42+24];
	mul.f32 	%f304, %f258, %f303;
	fma.rn.f32 	%f305, %f257, %f662, %f304;
	st.global.f32 	[%rd42+24], %f305;
	ld.global.f32 	%f306, [%rd42+28];
	mul.f32 	%f307, %f258, %f306;
	fma.rn.f32 	%f308, %f257, %f661, %f307;
	st.global.f32 	[%rd42+28], %f308;
	add.s32 	%r53, %r52, %r24;
	cvt.u64.u32 	%rd43, %r53;
	add.s64 	%rd44, %rd43, %rd37;
	shl.b64 	%rd45, %rd44, 2;
	add.s64 	%rd46, %rd38, %rd45;
	ld.global.f32 	%f309, [%rd46];
	mul.f32 	%f310, %f258, %f309;
	fma.rn.f32 	%f311, %f257, %f660, %f310;
	st.global.f32 	[%rd46], %f311;
	add.s32 	%r54, %r53, 1;
	cvt.u64.u32 	%rd47, %r54;
	add.s64 	%rd48, %rd47, %rd37;
	shl.b64 	%rd49, %rd48, 2;
	add.s64 	%rd50, %rd38, %rd49;
	ld.global.f32 	%f312, [%rd50];
	mul.f32 	%f313, %f258, %f312;
	fma.rn.f32 	%f314, %f257, %f659, %f313;
	st.global.f32 	[%rd50], %f314;
	add.s32 	%r55, %r53, 2;
	cvt.u64.u32 	%rd51, %r55;
	add.s64 	%rd52, %rd51, %rd37;
	shl.b64 	%rd53, %rd52, 2;
	add.s64 	%rd54, %rd38, %rd53;
	ld.global.f32 	%f315, [%rd54];
	mul.f32 	%f316, %f258, %f315;
	fma.rn.f32 	%f317, %f257, %f658, %f316;
	st.global.f32 	[%rd54], %f317;
	add.s32 	%r56, %r53, 3;
	cvt.u64.u32 	%rd55, %r56;
	add.s64 	%rd56, %rd55, %rd37;
	shl.b64 	%rd57, %rd56, 2;
	add.s64 	%rd58, %rd38, %rd57;
	ld.global.f32 	%f318, [%rd58];
	mul.f32 	%f319, %f258, %f318;
	fma.rn.f32 	%f320, %f257, %f657, %f319;
	st.global.f32 	[%rd58], %f320;
	add.s32 	%r57, %r53, 4;
	cvt.u64.u32 	%rd59, %r57;
	add.s64 	%rd60, %rd59, %rd37;
	shl.b64 	%rd61, %rd60, 2;
	add.s64 	%rd62, %rd38, %rd61;
	ld.global.f32 	%f321, [%rd62];
	mul.f32 	%f322, %f258, %f321;
	fma.rn.f32 	%f323, %f257, %f656, %f322;
	st.global.f32 	[%rd62], %f323;
	add.s32 	%r58, %r53, 5;
	cvt.u64.u32 	%rd63, %r58;
	add.s64 	%rd64, %rd63, %rd37;
	shl.b64 	%rd65, %rd64, 2;
	add.s64 	%rd66, %rd38, %rd65;
	ld.global.f32 	%f324, [%rd66];
	mul.f32 	%f325, %f258, %f324;
	fma.rn.f32 	%f326, %f257, %f655, %f325;
	st.global.f32 	[%rd66], %f326;
	add.s32 	%r59, %r53, 6;
	cvt.u64.u32 	%rd67, %r59;
	add.s64 	%rd68, %rd67, %rd37;
	shl.b64 	%rd69, %rd68, 2;
	add.s64 	%rd70, %rd38, %rd69;
	ld.global.f32 	%f327, [%rd70];
	mul.f32 	%f328, %f258, %f327;
	fma.rn.f32 	%f329, %f257, %f654, %f328;
	st.global.f32 	[%rd70], %f329;
	add.s32 	%r60, %r53, 7;
	cvt.u64.u32 	%rd71, %r60;
	add.s64 	%rd72, %rd71, %rd37;
	shl.b64 	%rd73, %rd72, 2;
	add.s64 	%rd74, %rd38, %rd73;
	ld.global.f32 	%f330, [%rd74];
	mul.f32 	%f331, %f258, %f330;
	fma.rn.f32 	%f332, %f257, %f653, %f331;
	st.global.f32 	[%rd74], %f332;
	add.s32 	%r61, %r53, %r24;
	cvt.u64.u32 	%rd75, %r61;
	add.s64 	%rd76, %rd75, %rd37;
	shl.b64 	%rd77, %rd76, 2;
	add.s64 	%rd78, %rd38, %rd77;
	ld.global.f32 	%f333, [%rd78];
	mul.f32 	%f334, %f258, %f333;
	fma.rn.f32 	%f335, %f257, %f652, %f334;
	st.global.f32 	[%rd78], %f335;
	ld.global.f32 	%f336, [%rd78+4];
	mul.f32 	%f337, %f258, %f336;
	fma.rn.f32 	%f338, %f257, %f651, %f337;
	st.global.f32 	[%rd78+4], %f338;
	add.s32 	%r62, %r55, %r24;
	cvt.u64.u32 	%rd79, %r62;
	add.s64 	%rd80, %rd79, %rd37;
	shl.b64 	%rd81, %rd80, 2;
	add.s64 	%rd82, %rd38, %rd81;
	ld.global.f32 	%f339, [%rd82];
	mul.f32 	%f340, %f258, %f339;
	fma.rn.f32 	%f341, %f257, %f650, %f340;
	st.global.f32 	[%rd82], %f341;
	ld.global.f32 	%f342, [%rd82+4];
	mul.f32 	%f343, %f258, %f342;
	fma.rn.f32 	%f344, %f257, %f649, %f343;
	st.global.f32 	[%rd82+4], %f344;
	add.s32 	%r63, %r62, 2;
	cvt.u64.u32 	%rd83, %r63;
	add.s64 	%rd84, %rd83, %rd37;
	shl.b64 	%rd85, %rd84, 2;
	add.s64 	%rd86, %rd38, %rd85;
	ld.global.f32 	%f345, [%rd86];
	mul.f32 	%f346, %f258, %f345;
	fma.rn.f32 	%f347, %f257, %f648, %f346;
	st.global.f32 	[%rd86], %f347;
	ld.global.f32 	%f348, [%rd86+4];
	mul.f32 	%f349, %f258, %f348;
	fma.rn.f32 	%f350, %f257, %f647, %f349;
	st.global.f32 	[%rd86+4], %f350;
	add.s32 	%r64, %r62, 4;
	cvt.u64.u32 	%rd87, %r64;
	add.s64 	%rd88, %rd87, %rd37;
	shl.b64 	%rd89, %rd88, 2;
	add.s64 	%rd90, %rd38, %rd89;
	ld.global.f32 	%f351, [%rd90];
	mul.f32 	%f352, %f258, %f351;
	fma.rn.f32 	%f353, %f257, %f646, %f352;
	st.global.f32 	[%rd90], %f353;
	ld.global.f32 	%f354, [%rd90+4];
	mul.f32 	%f355, %f258, %f354;
	fma.rn.f32 	%f356, %f257, %f645, %f355;
	st.global.f32 	[%rd90+4], %f356;
	add.s32 	%r65, %r61, %r24;
	cvt.u64.u32 	%rd91, %r65;
	add.s64 	%rd92, %rd91, %rd37;
	shl.b64 	%rd93, %rd92, 2;
	add.s64 	%rd94, %rd38, %rd93;
	ld.global.f32 	%f357, [%rd94];
	mul.f32 	%f358, %f258, %f357;
	fma.rn.f32 	%f359, %f257, %f644, %f358;
	st.global.f32 	[%rd94], %f359;
	add.s32 	%r66, %r65, 1;
	cvt.u64.u32 	%rd95, %r66;
	add.s64 	%rd96, %rd95, %rd37;
	shl.b64 	%rd97, %rd96, 2;
	add.s64 	%rd98, %rd38, %rd97;
	ld.global.f32 	%f360, [%rd98];
	mul.f32 	%f361, %f258, %f360;
	fma.rn.f32 	%f362, %f257, %f643, %f361;
	st.global.f32 	[%rd98], %f362;
	add.s32 	%r67, %r65, 2;
	cvt.u64.u32 	%rd99, %r67;
	add.s64 	%rd100, %rd99, %rd37;
	shl.b64 	%rd101, %rd100, 2;
	add.s64 	%rd102, %rd38, %rd101;
	ld.global.f32 	%f363, [%rd102];
	mul.f32 	%f364, %f258, %f363;
	fma.rn.f32 	%f365, %f257, %f642, %f364;
	st.global.f32 	[%rd102], %f365;
	add.s32 	%r68, %r65, 3;
	cvt.u64.u32 	%rd103, %r68;
	add.s64 	%rd104, %rd103, %rd37;
	shl.b64 	%rd105, %rd104, 2;
	add.s64 	%rd106, %rd38, %rd105;
	ld.global.f32 	%f366, [%rd106];
	mul.f32 	%f367, %f258, %f366;
	fma.rn.f32 	%f368, %f257, %f641, %f367;
	st.global.f32 	[%rd106], %f368;
	add.s32 	%r69, %r65, 4;
	cvt.u64.u32 	%rd107, %r69;
	add.s64 	%rd108, %rd107, %rd37;
	shl.b64 	%rd109, %rd108, 2;
	add.s64 	%rd110, %rd38, %rd109;
	ld.global.f32 	%f369, [%rd110];
	mul.f32 	%f370, %f258, %f369;
	fma.rn.f32 	%f371, %f257, %f640, %f370;
	st.global.f32 	[%rd110], %f371;
	add.s32 	%r70, %r65, 5;
	cvt.u64.u32 	%rd111, %r70;
	add.s64 	%rd112, %rd111, %rd37;
	shl.b64 	%rd113, %rd112, 2;
	add.s64 	%rd114, %rd38, %rd113;
	ld.global.f32 	%f372, [%rd114];
	mul.f32 	%f373, %f258, %f372;
	fma.rn.f32 	%f374, %f257, %f639, %f373;
	st.global.f32 	[%rd114], %f374;
	add.s32 	%r71, %r65, 6;
	cvt.u64.u32 	%rd115, %r71;
	add.s64 	%rd116, %rd115, %rd37;
	shl.b64 	%rd117, %rd116, 2;
	add.s64 	%rd118, %rd38, %rd117;
	ld.global.f32 	%f375, [%rd118];
	mul.f32 	%f376, %f258, %f375;
	fma.rn.f32 	%f377, %f257, %f638, %f376;
	st.global.f32 	[%rd118], %f377;
	add.s32 	%r72, %r65, 7;
	cvt.u64.u32 	%rd119, %r72;
	add.s64 	%rd120, %rd119, %rd37;
	shl.b64 	%rd121, %rd120, 2;
	add.s64 	%rd122, %rd38, %rd121;
	ld.global.f32 	%f378, [%rd122];
	mul.f32 	%f379, %f258, %f378;
	fma.rn.f32 	%f380, %f257, %f637, %f379;
	st.global.f32 	[%rd122], %f380;
	add.s32 	%r73, %r65, %r24;
	cvt.u64.u32 	%rd123, %r73;
	add.s64 	%rd124, %rd123, %rd37;
	shl.b64 	%rd125, %rd124, 2;
	add.s64 	%rd126, %rd38, %rd125;
	ld.global.f32 	%f381, [%rd126];
	mul.f32 	%f382, %f258, %f381;
	fma.rn.f32 	%f383, %f257, %f636, %f382;
	st.global.f32 	[%rd126], %f383;
	ld.global.f32 	%f384, [%rd126+4];
	mul.f32 	%f385, %f258, %f384;
	fma.rn.f32 	%f386, %f257, %f635, %f385;
	st.global.f32 	[%rd126+4], %f386;
	ld.global.f32 	%f387, [%rd126+8];
	mul.f32 	%f388, %f258, %f387;
	fma.rn.f32 	%f389, %f257, %f634, %f388;
	st.global.f32 	[%rd126+8], %f389;
	ld.global.f32 	%f390, [%rd126+12];
	mul.f32 	%f391, %f258, %f390;
	fma.rn.f32 	%f392, %f257, %f633, %f391;
	st.global.f32 	[%rd126+12], %f392;
	add.s32 	%r74, %r69, %r24;
	cvt.u64.u32 	%rd127, %r74;
	add.s64 	%rd128, %rd127, %rd37;
	shl.b64 	%rd129, %rd128, 2;
	add.s64 	%rd130, %rd38, %rd129;
	ld.global.f32 	%f393, [%rd130];
	mul.f32 	%f394, %f258, %f393;
	fma.rn.f32 	%f395, %f257, %f632, %f394;
	st.global.f32 	[%rd130], %f395;
	ld.global.f32 	%f396, [%rd130+4];
	mul.f32 	%f397, %f258, %f396;
	fma.rn.f32 	%f398, %f257, %f631, %f397;
	st.global.f32 	[%rd130+4], %f398;
	ld.global.f32 	%f399, [%rd130+8];
	mul.f32 	%f400, %f258, %f399;
	fma.rn.f32 	%f401, %f257, %f630, %f400;
	st.global.f32 	[%rd130+8], %f401;
	ld.global.f32 	%f402, [%rd130+12];
	mul.f32 	%f403, %f258, %f402;
	fma.rn.f32 	%f404, %f257, %f629, %f403;
	st.global.f32 	[%rd130+12], %f404;
	add.s32 	%r75, %r73, %r24;
	cvt.u64.u32 	%rd131, %r75;
	add.s64 	%rd132, %rd131, %rd37;
	shl.b64 	%rd133, %rd132, 2;
	add.s64 	%rd134, %rd38, %rd133;
	ld.global.f32 	%f405, [%rd134];
	mul.f32 	%f406, %f258, %f405;
	fma.rn.f32 	%f407, %f257, %f628, %f406;
	st.global.f32 	[%rd134], %f407;
	add.s32 	%r76, %r75, 1;
	cvt.u64.u32 	%rd135, %r76;
	add.s64 	%rd136, %rd135, %rd37;
	shl.b64 	%rd137, %rd136, 2;
	add.s64 	%rd138, %rd38, %rd137;
	ld.global.f32 	%f408, [%rd138];
	mul.f32 	%f409, %f258, %f408;
	fma.rn.f32 	%f410, %f257, %f627, %f409;
	st.global.f32 	[%rd138], %f410;
	add.s32 	%r77, %r75, 2;
	cvt.u64.u32 	%rd139, %r77;
	add.s64 	%rd140, %rd139, %rd37;
	shl.b64 	%rd141, %rd140, 2;
	add.s64 	%rd142, %rd38, %rd141;
	ld.global.f32 	%f411, [%rd142];
	mul.f32 	%f412, %f258, %f411;
	fma.rn.f32 	%f413, %f257, %f626, %f412;
	st.global.f32 	[%rd142], %f413;
	add.s32 	%r78, %r75, 3;
	cvt.u64.u32 	%rd143, %r78;
	add.s64 	%rd144, %rd143, %rd37;
	shl.b64 	%rd145, %rd144, 2;
	add.s64 	%rd146, %rd38, %rd145;
	ld.global.f32 	%f414, [%rd146];
	mul.f32 	%f415, %f258, %f414;
	fma.rn.f32 	%f416, %f257, %f625, %f415;
	st.global.f32 	[%rd146], %f416;
	add.s32 	%r79, %r75, 4;
	cvt.u64.u32 	%rd147, %r79;
	add.s64 	%rd148, %rd147, %rd37;
	shl.b64 	%rd149, %rd148, 2;
	add.s64 	%rd150, %rd38, %rd149;
	ld.global.f32 	%f417, [%rd150];
	mul.f32 	%f418, %f258, %f417;
	fma.rn.f32 	%f419, %f257, %f624, %f418;
	st.global.f32 	[%rd150], %f419;
	add.s32 	%r80, %r75, 5;
	cvt.u64.u32 	%rd151, %r80;
	add.s64 	%rd152, %rd151, %rd37;
	shl.b64 	%rd153, %rd152, 2;
	add.s64 	%rd154, %rd38, %rd153;
	ld.global.f32 	%f420, [%rd154];
	mul.f32 	%f421, %f258, %f420;
	fma.rn.f32 	%f422, %f257, %f623, %f421;
	st.global.f32 	[%rd154], %f422;
	add.s32 	%r81, %r75, 6;
	cvt.u64.u32 	%rd155, %r81;
	add.s64 	%rd156, %rd155, %rd37;
	shl.b64 	%rd157, %rd156, 2;
	add.s64 	%rd158, %rd38, %rd157;
	ld.global.f32 	%f423, [%rd158];
	mul.f32 	%f424, %f258, %f423;
	fma.rn.f32 	%f425, %f257, %f622, %f424;
	st.global.f32 	[%rd158], %f425;
	add.s32 	%r82, %r75, 7;
	cvt.u64.u32 	%rd159, %r82;
	add.s64 	%rd160, %rd159, %rd37;
	shl.b64 	%rd161, %rd160, 2;
	add.s64 	%rd162, %rd38, %rd161;
	ld.global.f32 	%f426, [%rd162];
	mul.f32 	%f427, %f258, %f426;
	fma.rn.f32 	%f428, %f257, %f621, %f427;
	st.global.f32 	[%rd162], %f428;
	add.s32 	%r83, %r75, %r24;
	cvt.u64.u32 	%rd163, %r83;
	add.s64 	%rd164, %rd163, %rd37;
	shl.b64 	%rd165, %rd164, 2;
	add.s64 	%rd166, %rd38, %rd165;
	ld.global.f32 	%f429, [%rd166];
	mul.f32 	%f430, %f258, %f429;
	fma.rn.f32 	%f431, %f257, %f620, %f430;
	st.global.f32 	[%rd166], %f431;
	ld.global.f32 	%f432, [%rd166+4];
	mul.f32 	%f433, %f258, %f432;
	fma.rn.f32 	%f434, %f257, %f619, %f433;
	st.global.f32 	[%rd166+4], %f434;
	add.s32 	%r84, %r77, %r24;
	cvt.u64.u32 	%rd167, %r84;
	add.s64 	%rd168, %rd167, %rd37;
	shl.b64 	%rd169, %rd168, 2;
	add.s64 	%rd170, %rd38, %rd169;
	ld.global.f32 	%f435, [%rd170];
	mul.f32 	%f436, %f258, %f435;
	fma.rn.f32 	%f437, %f257, %f618, %f436;
	st.global.f32 	[%rd170], %f437;
	ld.global.f32 	%f438, [%rd170+4];
	mul.f32 	%f439, %f258, %f438;
	fma.rn.f32 	%f440, %f257, %f617, %f439;
	st.global.f32 	[%rd170+4], %f440;
	add.s32 	%r85, %r84, 2;
	cvt.u64.u32 	%rd171, %r85;
	add.s64 	%rd172, %rd171, %rd37;
	shl.b64 	%rd173, %rd172, 2;
	add.s64 	%rd174, %rd38, %rd173;
	ld.global.f32 	%f441, [%rd174];
	mul.f32 	%f442, %f258, %f441;
	fma.rn.f32 	%f443, %f257, %f616, %f442;
	st.global.f32 	[%rd174], %f443;
	ld.global.f32 	%f444, [%rd174+4];
	mul.f32 	%f445, %f258, %f444;
	fma.rn.f32 	%f446, %f257, %f615, %f445;
	st.global.f32 	[%rd174+4], %f446;
	add.s32 	%r86, %r84, 4;
	cvt.u64.u32 	%rd175, %r86;
	add.s64 	%rd176, %rd175, %rd37;
	shl.b64 	%rd177, %rd176, 2;
	add.s64 	%rd178, %rd38, %rd177;
	ld.global.f32 	%f447, [%rd178];
	mul.f32 	%f448, %f258, %f447;
	fma.rn.f32 	%f449, %f257, %f614, %f448;
	st.global.f32 	[%rd178], %f449;
	ld.global.f32 	%f450, [%rd178+4];
	mul.f32 	%f451, %f258, %f450;
	fma.rn.f32 	%f452, %f257, %f613, %f451;
	st.global.f32 	[%rd178+4], %f452;
	add.s32 	%r87, %r83, %r24;
	cvt.u64.u32 	%rd179, %r87;
	add.s64 	%rd180, %rd179, %rd37;
	shl.b64 	%rd181, %rd180, 2;
	add.s64 	%rd182, %rd38, %rd181;
	ld.global.f32 	%f453, [%rd182];
	mul.f32 	%f454, %f258, %f453;
	fma.rn.f32 	%f455, %f257, %f612, %f454;
	st.global.f32 	[%rd182], %f455;
	add.s32 	%r88, %r87, 1;
	cvt.u64.u32 	%rd183, %r88;
	add.s64 	%rd184, %rd183, %rd37;
	shl.b64 	%rd185, %rd184, 2;
	add.s64 	%rd186, %rd38, %rd185;
	ld.global.f32 	%f456, [%rd186];
	mul.f32 	%f457, %f258, %f456;
	fma.rn.f32 	%f458, %f257, %f611, %f457;
	st.global.f32 	[%rd186], %f458;
	add.s32 	%r89, %r87, 2;
	cvt.u64.u32 	%rd187, %r89;
	add.s64 	%rd188, %rd187, %rd37;
	shl.b64 	%rd189, %rd188, 2;
	add.s64 	%rd190, %rd38, %rd189;
	ld.global.f32 	%f459, [%rd190];
	mul.f32 	%f460, %f258, %f459;
	fma.rn.f32 	%f461, %f257, %f610, %f460;
	st.global.f32 	[%rd190], %f461;
	add.s32 	%r90, %r87, 3;
	cvt.u64.u32 	%rd191, %r90;
	add.s64 	%rd192, %rd191, %rd37;
	shl.b64 	%rd193, %rd192, 2;
	add.s64 	%rd194, %rd38, %rd193;
	ld.global.f32 	%f462, [%rd194];
	mul.f32 	%f463, %f258, %f462;
	fma.rn.f32 	%f464, %f257, %f609, %f463;
	st.global.f32 	[%rd194], %f464;
	add.s32 	%r91, %r87, 4;
	cvt.u64.u32 	%rd195, %r91;
	add.s64 	%rd196, %rd195, %rd37;
	shl.b64 	%rd197, %rd196, 2;
	add.s64 	%rd198, %rd38, %rd197;
	ld.global.f32 	%f465, [%rd198];
	mul.f32 	%f466, %f258, %f465;
	fma.rn.f32 	%f467, %f257, %f608, %f466;
	st.global.f32 	[%rd198], %f467;
	add.s32 	%r92, %r87, 5;
	cvt.u64.u32 	%rd199, %r92;
	add.s64 	%rd200, %rd199, %rd37;
	shl.b64 	%rd201, %rd200, 2;
	add.s64 	%rd202, %rd38, %rd201;
	ld.global.f32 	%f468, [%rd202];
	mul.f32 	%f469, %f258, %f468;
	fma.rn.f32 	%f470, %f257, %f607, %f469;
	st.global.f32 	[%rd202], %f470;
	add.s32 	%r93, %r87, 6;
	cvt.u64.u32 	%rd203, %r93;
	add.s64 	%rd204, %rd203, %rd37;
	shl.b64 	%rd205, %rd204, 2;
	add.s64 	%rd206, %rd38, %rd205;
	ld.global.f32 	%f471, [%rd206];
	mul.f32 	%f472, %f258, %f471;
	fma.rn.f32 	%f473, %f257, %f606, %f472;
	st.global.f32 	[%rd206], %f473;
	add.s32 	%r94, %r87, 7;
	cvt.u64.u32 	%rd207, %r94;
	add.s64 	%rd208, %rd207, %rd37;
	shl.b64 	%rd209, %rd208, 2;
	add.s64 	%rd210, %rd38, %rd209;
	ld.global.f32 	%f474, [%rd210];
	mul.f32 	%f475, %f258, %f474;
	fma.rn.f32 	%f476, %f257, %f605, %f475;
	st.global.f32 	[%rd210], %f476;
	ret;

}
	// .globl	_Z18sgemm2DBlocktilingILi64ELi64ELi8ELi8ELi8EEviiifPKfS1_fPf
.visible .entry _Z18sgemm2DBlocktilingILi64ELi64ELi8ELi8ELi8EEviiifPKfS1_fPf(
	.param .u32 _Z18sgemm2DBlocktilingILi64ELi64ELi8ELi8ELi8EEviiifPKfS1_fPf_param_0,
	.param .u32 _Z18sgemm2DBlocktilingILi64ELi64ELi8ELi8ELi8EEviiifPKfS1_fPf_param_1,
	.param .u32 _Z18sgemm2DBlocktilingILi64ELi64ELi8ELi8ELi8EEviiifPKfS1_fPf_param_2,
	.param .f32 _Z18sgemm2DBlocktilingILi64ELi64ELi8ELi8ELi8EEviiifPKfS1_fPf_param_3,
	.param .u64 .ptr .align 1 _Z18sgemm2DBlocktilingILi64ELi64ELi8ELi8ELi8EEviiifPKfS1_fPf_param_4,
	.param .u64 .ptr .align 1 _Z18sgemm2DBlocktilingILi64ELi64ELi8ELi8ELi8EEviiifPKfS1_fPf_param_5,
	.param .f32 _Z18sgemm2DBlocktilingILi64ELi64ELi8ELi8ELi8EEviiifPKfS1_fPf_param_6,
	.param .u64 .ptr .align 1 _Z18sgemm2DBlocktilingILi64ELi64ELi8ELi8ELi8EEviiifPKfS1_fPf_param_7
)
.maxntid 64
.minnctapersm 1
{
	.reg .pred 	%p<5>;
	.reg .b32 	%r<101>;
	.reg .b32 	%f<677>;
	.reg .b64 	%rd<229>;
	// demoted variable
	.shared .align 4 .b8 _ZZ18sgemm2DBlocktilingILi64ELi64ELi8ELi8ELi8EEviiifPKfS1_fPfE2As[2048];
	// demoted variable
	.shared .align 4 .b8 _ZZ18sgemm2DBlocktilingILi64ELi64ELi8ELi8ELi8EEviiifPKfS1_fPfE2Bs[2048];
	ld.param.u32 	%r31, [_Z18sgemm2DBlocktilingILi64ELi64ELi8ELi8ELi8EEviiifPKfS1_fPf_param_1];
	ld.param.u32 	%r32, [_Z18sgemm2DBlocktilingILi64ELi64ELi8ELi8ELi8EEviiifPKfS1_fPf_param_2];
	ld.param.f32 	%f257, [_Z18sgemm2DBlocktilingILi64ELi64ELi8ELi8ELi8EEviiifPKfS1_fPf_param_3];
	ld.param.u64 	%rd7, [_Z18sgemm2DBlocktilingILi64ELi64ELi8ELi8ELi8EEviiifPKfS1_fPf_param_4];
	ld.param.u64 	%rd8, [_Z18sgemm2DBlocktilingILi64ELi64ELi8ELi8ELi8EEviiifPKfS1_fPf_param_5];
	ld.param.f32 	%f258, [_Z18sgemm2DBlocktilingILi64ELi64ELi8ELi8ELi8EEviiifPKfS1_fPf_param_6];
	ld.param.u64 	%rd9, [_Z18sgemm2DBlocktilingILi64ELi64ELi8ELi8ELi8EEviiifPKfS1_fPf_param_7];
	mov.u32 	%r33, %ntid.x;
	setp.eq.s32 	%p1, %r33, 64;
	@%p1 bra 	$L__BB6_2;
	mov.u64 	%rd10, $str$3;
	cvta.global.u64 	%rd11, %rd10;
	mov.u64 	%rd12, $str$1;
	cvta.global.u64 	%rd13, %rd12;
	mov.u64 	%rd14, __unnamed_3;
	cvta.global.u64 	%rd15, %rd14;
	{ // callseq 3, 0
	.param .b64 param0;
	st.param.b64 	[param0], %rd11;
	.param .b64 param1;
	st.param.b64 	[param1], %rd13;
	.param .b32 param2;
	st.param.b32 	[param2], 294;
	.param .b64 param3;
	st.param.b64 	[param3], %rd15;
	.param .b64 param4;
	st.param.b64 	[param4], 1;
	call.uni 
	__assertfail, 
	(
	param0, 
	param1, 
	param2, 
	param3, 
	param4
	);
	} // callseq 3
$L__BB6_2:
	mov.u32 	%r1, %tid.x;
	and.b32  	%r2, %r1, 7;
	and.b32  	%r3, %r1, 56;
	mov.u32 	%r34, %ctaid.y;
	shl.b32 	%r35, %r34, 6;
	mul.lo.s32 	%r36, %r32, %r35;
	cvta.to.global.u64 	%rd16, %rd7;
	mul.wide.u32 	%rd17, %r36, 4;
	add.s64 	%rd227, %rd16, %rd17;
	mov.u32 	%r37, %ctaid.x;
	shl.b32 	%r38, %r37, 6;
	cvta.to.global.u64 	%rd18, %rd8;
	mul.wide.u32 	%rd19, %r38, 4;
	add.s64 	%rd228, %rd18, %rd19;
	mad.lo.s32 	%r4, %r31, %r35, %r38;
	setp.eq.s32 	%p2, %r32, 0;
	mov.f32 	%f613, 0f00000000;
	mov.f32 	%f614, %f613;
	mov.f32 	%f615, %f613;
	mov.f32 	%f616, %f613;
	mov.f32 	%f617, %f613;
	mov.f32 	%f618, %f613;
	mov.f32 	%f619, %f613;
	mov.f32 	%f620, %f613;
	mov.f32 	%f621, %f613;
	mov.f32 	%f622, %f613;
	mov.f32 	%f623, %f613;
	mov.f32 	%f624, %f613;
	mov.f32 	%f625, %f613;
	mov.f32 	%f626, %f613;
	mov.f32 	%f627, %f613;
	mov.f32 	%f628, %f613;
	mov.f32 	%f629, %f613;
	mov.f32 	%f630, %f613;
	mov.f32 	%f631, %f613;
	mov.f32 	%f632, %f613;
	mov.f32 	%f633, %f613;
	mov.f32 	%f634, %f613;
	mov.f32 	%f635, %f613;
	mov.f32 	%f636, %f613;
	mov.f32 	%f637, %f613;
	mov.f32 	%f638, %f613;
	mov.f32 	%f639, %f613;
	mov.f32 	%f640, %f613;
	mov.f32 	%f641, %f613;
	mov.f32 	%f642, %f613;
	mov.f32 	%f643, %f613;
	mov.f32 	%f644, %f613;
	mov.f32 	%f645, %f613;
	mov.f32 	%f646, %f613;
	mov.f32 	%f647, %f613;
	mov.f32 	%f648, %f613;
	mov.f32 	%f649, %f613;
	mov.f32 	%f650, %f613;
	mov.f32 	%f651, %f613;
	mov.f32 	%f652, %f613;
	mov.f32 	%f653, %f613;
	mov.f32 	%f654, %f613;
	mov.f32 	%f655, %f613;
	mov.f32 	%f656, %f613;
	mov.f32 	%f657, %f613;
	mov.f32 	%f658, %f613;
	mov.f32 	%f659, %f613;
	mov.f32 	%f660, %f613;
	mov.f32 	%f661, %f613;
	mov.f32 	%f662, %f613;
	mov.f32 	%f663, %f613;
	mov.f32 	%f664, %f613;
	mov.f32 	%f665, %f613;
	mov.f32 	%f666, %f613;
	mov.f32 	%f667, %f613;
	mov.f32 	%f668, %f613;
	mov.f32 	%f669, %f613;
	mov.f32 	%f670, %f613;
	mov.f32 	%f671, %f613;
	mov.f32 	%f672, %f613;
	mov.f32 	%f673, %f613;
	mov.f32 	%f674, %f613;
	mov.f32 	%f675, %f613;
	mov.f32 	%f676, %f613;
	@%p2 bra 	$L__BB6_7;
	shr.u32 	%r40, %r1, 3;
	shl.b32 	%r5, %r31, 3;
	mad.lo.s32 	%r6, %r40, %r32, %r2;
	add.s32 	%r41, %r3, %r2;
	shl.b32 	%r42, %r41, 2;
	mov.u32 	%r43, _ZZ18sgemm2DBlocktilingILi64ELi64ELi8ELi8ELi8EEviiifPKfS1_fPfE2As;
	add.s32 	%r7, %r43, %r42;
	shl.b32 	%r44, %r32, 3;
	add.s32 	%r8, %r6, %r44;
	shl.b32 	%r45, %r32, 4;
	add.s32 	%r9, %r6, %r45;
	add.s32 	%r10, %r9, %r44;
	shl.b32 	%r46, %r32, 5;
	add.s32 	%r11, %r6, %r46;
	add.s32 	%r12, %r11, %r44;
	add.s32 	%r13, %r11, %r45;
	add.s32 	%r14, %r13, %r44;
	shl.b32 	%r47, %r1, 2;
	mov.u32 	%r48, _ZZ18sgemm2DBlocktilingILi64ELi64ELi8ELi8ELi8EEviiifPKfS1_fPfE2Bs;
	add.s32 	%r15, %r48, %r47;
	add.s32 	%r16, %r31, %r1;
	add.s32 	%r17, %r16, %r31;
	add.s32 	%r18, %r17, %r31;
	add.s32 	%r19, %r18, %r31;
	add.s32 	%r20, %r19, %r31;
	add.s32 	%r21, %r20, %r31;
	add.s32 	%r22, %r21, %r31;
	shl.b32 	%r49, %r2, 5;
	add.s32 	%r23, %r48, %r49;
	shl.b32 	%r50, %r40, 8;
	add.s32 	%r51, %r50, %r43;
	add.s32 	%r24, %r51, 128;
	mov.b32 	%r98, 0;
	mov.f32 	%f613, 0f00000000;
	mul.wide.u32 	%rd20, %r6, 4;
	mul.wide.u32 	%rd22, %r8, 4;
	mul.wide.u32 	%rd24, %r9, 4;
	mul.wide.u32 	%rd26, %r10, 4;
$L__BB6_4:
	add.s64 	%rd21, %rd227, %rd20;
	ld.global.f32 	%f261, [%rd21];
	st.shared.f32 	[%r7], %f261;
	add.s64 	%rd23, %rd227, %rd22;
	ld.global.f32 	%f262, [%rd23];
	st.shared.f32 	[%r7+256], %f262;
	add.s64 	%rd25, %rd227, %rd24;
	ld.global.f32 	%f263, [%rd25];
	st.shared.f32 	[%r7+512], %f263;
	add.s64 	%rd27, %rd227, %rd26;
	ld.global.f32 	%f264, [%rd27];
	st.shared.f32 	[%r7+768], %f264;
	mul.wide.u32 	%rd28, %r11, 4;
	add.s64 	%rd29, %rd227, %rd28;
	ld.global.f32 	%f265, [%rd29];
	st.shared.f32 	[%r7+1024], %f265;
	mul.wide.u32 	%rd30, %r12, 4;
	add.s64 	%rd31, %rd227, %rd30;
	ld.global.f32 	%f266, [%rd31];
	st.shared.f32 	[%r7+1280], %f266;
	mul.wide.u32 	%rd32, %r13, 4;
	add.s64 	%rd33, %rd227, %rd32;
	ld.global.f32 	%f267, [%rd33];
	st.shared.f32 	[%r7+1536], %f267;
	mul.wide.u32 	%rd34, %r14, 4;
	add.s64 	%rd35, %rd227, %rd34;
	ld.global.f32 	%f268, [%rd35];
	st.shared.f32 	[%r7+1792], %f268;
	mul.wide.u32 	%rd36, %r1, 4;
	add.s64 	%rd37, %rd228, %rd36;
	ld.global.f32 	%f269, [%rd37];
	st.shared.f32 	[%r15], %f269;
	mul.wide.u32 	%rd38, %r16, 4;
	add.s64 	%rd39, %rd228, %rd38;
	ld.global.f32 	%f270, [%rd39];
	st.shared.f32 	[%r15+256], %f270;
	mul.wide.u32 	%rd40, %r17, 4;
	add.s64 	%rd41, %rd228, %rd40;
	ld.global.f32 	%f271, [%rd41];
	st.shared.f32 	[%r15+512], %f271;
	mul.wide.u32 	%rd42, %r18, 4;
	add.s64 	%rd43, %rd228, %rd42;
	ld.global.f32 	%f272, [%rd43];
	st.shared.f32 	[%r15+768], %f272;
	mul.wide.u32 	%rd44, %r19, 4;
	add.s64 	%rd45, %rd228, %rd44;
	ld.global.f32 	%f273, [%rd45];
	st.shared.f32 	[%r15+1024], %f273;
	mul.wide.u32 	%rd46, %r20, 4;
	add.s64 	%rd47, %rd228, %rd46;
	ld.global.f32 	%f274, [%rd47];
	st.shared.f32 	[%r15+1280], %f274;
	mul.wide.u32 	%rd48, %r21, 4;
	add.s64 	%rd49, %rd228, %rd48;
	ld.global.f32 	%f275, [%rd49];
	st.shared.f32 	[%r15+1536], %f275;
	mul.wide.u32 	%rd50, %r22, 4;
	add.s64 	%rd51, %rd228, %rd50;
	ld.global.f32 	%f276, [%rd51];
	st.shared.f32 	[%r15+1792], %f276;
	bar.sync 	0;
	mov.b32 	%r100, 16;
	mov.u32 	%r99, %r24;
$L__BB6_5:
	ld.shared.f32 	%f277, [%r99+-128];
	ld.shared.f32 	%f278, [%r99+-96];
	ld.shared.f32 	%f279, [%r99+-64];
	ld.shared.f32 	%f280, [%r99+-32];
	ld.shared.f32 	%f281, [%r99];
	ld.shared.f32 	%f282, [%r99+32];
	ld.shared.f32 	%f283, [%r99+64];
	ld.shared.f32 	%f284, [%r99+96];
	add.s32 	%r53, %r23, %r100;
	ld.shared.f32 	%f285, [%r53+-16];
	ld.shared.f32 	%f286, [%r53+-12];
	ld.shared.f32 	%f287, [%r53+-8];
	ld.shared.f32 	%f288, [%r53+-4];
	ld.shared.f32 	%f289, [%r53];
	ld.shared.f32 	%f290, [%r53+4];
	ld.shared.f32 	%f291, [%r53+8];
	ld.shared.f32 	%f292, [%r53+12];
	fma.rn.f32 	%f676, %f277, %f285, %f676;
	fma.rn.f32 	%f675, %f277, %f286, %f675;
	fma.rn.f32 	%f674, %f277, %f287, %f674;
	fma.rn.f32 	%f673, %f277, %f288, %f673;
	fma.rn.f32 	%f672, %f277, %f289, %f672;
	fma.rn.f32 	%f671, %f277, %f290, %f671;
	fma.rn.f32 	%f670, %f277, %f291, %f670;
	fma.rn.f32 	%f669, %f277, %f292, %f669;
	fma.rn.f32 	%f668, %f278, %f285, %f668;
	fma.rn.f32 	%f667, %f278, %f286, %f667;
	fma.rn.f32 	%f666, %f278, %f287, %f666;
	fma.rn.f32 	%f665, %f278, %f288, %f665;
	fma.rn.f32 	%f664, %f278, %f289, %f664;
	fma.rn.f32 	%f663, %f278, %f290, %f663;
	fma.rn.f32 	%f662, %f278, %f291, %f662;
	fma.rn.f32 	%f661, %f278, %f292, %f661;
	fma.rn.f32 	%f660, %f279, %f285, %f660;
	fma.rn.f32 	%f659, %f279, %f286, %f659;
	fma.rn.f32 	%f658, %f279, %f287, %f658;
	fma.rn.f32 	%f657, %f279, %f288, %f657;
	fma.rn.f32 	%f656, %f279, %f289, %f656;
	fma.rn.f32 	%f655, %f279, %f290, %f655;
	fma.rn.f32 	%f654, %f279, %f291, %f654;
	fma.rn.f32 	%f653, %f279, %f292, %f653;
	fma.rn.f32 	%f652, %f280, %f285, %f652;
	fma.rn.f32 	%f651, %f280, %f286, %f651;
	fma.rn.f32 	%f650, %f280, %f287, %f650;
	fma.rn.f32 	%f649, %f280, %f288, %f649;
	fma.rn.f32 	%f648, %f280, %f289, %f648;
	fma.rn.f32 	%f647, %f280, %f290, %f647;
	fma.rn.f32 	%f646, %f280, %f291, %f646;
	fma.rn.f32 	%f645, %f280, %f292, %f645;
	fma.rn.f32 	%f644, %f281, %f285, %f644;
	fma.rn.f32 	%f643, %f281, %f286, %f643;
	fma.rn.f32 	%f642, %f281, %f287, %f642;
	fma.rn.f32 	%f641, %f281, %f288, %f641;
	fma.rn.f32 	%f640, %f281, %f289, %f640;
	fma.rn.f32 	%f639, %f281, %f290, %f639;
	fma.rn.f32 	%f638, %f281, %f291, %f638;
	fma.rn.f32 	%f637, %f281, %f292, %f637;
	fma.rn.f32 	%f636, %f282, %f285, %f636;
	fma.rn.f32 	%f635, %f282, %f286, %f635;
	fma.rn.f32 	%f634, %f282, %f287, %f634;
	fma.rn.f32 	%f633, %f282, %f288, %f633;
	fma.rn.f32 	%f632, %f282, %f289, %f632;
	fma.rn.f32 	%f631, %f282, %f290, %f631;
	fma.rn.f32 	%f630, %f282, %f291, %f630;
	fma.rn.f32 	%f629, %f282, %f292, %f629;
	fma.rn.f32 	%f628, %f283, %f285, %f628;
	fma.rn.f32 	%f627, %f283, %f286, %f627;
	fma.rn.f32 	%f626, %f283, %f287, %f626;
	fma.rn.f32 	%f625, %f283, %f288, %f625;
	fma.rn.f32 	%f624, %f283, %f289, %f624;
	fma.rn.f32 	%f623, %f283, %f290, %f623;
	fma.rn.f32 	%f622, %f283, %f291, %f622;
	fma.rn.f32 	%f621, %f283, %f292, %f621;
	fma.rn.f32 	%f620, %f284, %f285, %f620;
	fma.rn.f32 	%f619, %f284, %f286, %f619;
	fma.rn.f32 	%f618, %f284, %f287, %f618;
	fma.rn.f32 	%f617, %f284, %f288, %f617;
	fma.rn.f32 	%f616, %f284, %f289, %f616;
	fma.rn.f32 	%f615, %f284, %f290, %f615;
	fma.rn.f32 	%f614, %f284, %f291, %f614;
	fma.rn.f32 	%f613, %f284, %f292, %f613;
	add.s32 	%r100, %r100, 256;
	add.s32 	%r99, %r99, 4;
	setp.ne.s32 	%p3, %r100, 2064;
	@%p3 bra 	$L__BB6_5;
	bar.sync 	0;
	add.s32 	%r98, %r98, 8;
	setp.lt.u32 	%p4, %r98, %r32;
	mul.wide.s32 	%rd52, %r5, 4;
	add.s64 	%rd228, %rd228, %rd52;
	add.s64 	%rd227, %rd227, 32;
	@%p4 bra 	$L__BB6_4;
$L__BB6_7:
	cvt.u64.u32 	%rd53, %r4;
	cvta.to.global.u64 	%rd54, %rd9;
	shl.b32 	%r54, %r2, 3;
	mad.lo.s32 	%r55, %r3, %r31, %r54;
	cvt.u64.u32 	%rd55, %r55;
	add.s64 	%rd56, %rd55, %rd53;
	shl.b64 	%rd57, %rd56, 2;
	add.s64 	%rd58, %rd54, %rd57;
	ld.global.f32 	%f293, [%rd58];
	mul.f32 	%f294, %f258, %f293;
	fma.rn.f32 	%f295, %f257, %f676, %f294;
	st.global.f32 	[%rd58], %f295;
	ld.global.f32 	%f296, [%rd58+4];
	mul.f32 	%f297, %f258, %f296;
	fma.rn.f32 	%f298, %f257, %f675, %f297;
	st.global.f32 	[%rd58+4], %f298;
	ld.global.f32 	%f299, [%rd58+8];
	mul.f32 	%f300, %f258, %f299;
	fma.rn.f32 	%f301, %f257, %f674, %f300;
	st.global.f32 	[%rd58+8], %f301;
	ld.global.f32 	%f302, [%rd58+12];
	mul.f32 	%f303, %f258, %f302;
	fma.rn.f32 	%f304, %f257, %f673, %f303;
	st.global.f32 	[%rd58+12], %f304;
	ld.global.f32 	%f305, [%rd58+16];
	mul.f32 	%f306, %f258, %f305;
	fma.rn.f32 	%f307, %f257, %f672, %f306;
	st.global.f32 	[%rd58+16], %f307;
	ld.global.f32 	%f308, [%rd58+20];
	mul.f32 	%f309, %f258, %f308;
	fma.rn.f32 	%f310, %f257, %f671, %f309;
	st.global.f32 	[%rd58+20], %f310;
	ld.global.f32 	%f311, [%rd58+24];
	mul.f32 	%f312, %f258, %f311;
	fma.rn.f32 	%f313, %f257, %f670, %f312;
	st.global.f32 	[%rd58+24], %f313;
	ld.global.f32 	%f314, [%rd58+28];
	mul.f32 	%f315, %f258, %f314;
	fma.rn.f32 	%f316, %f257, %f669, %f315;
	st.global.f32 	[%rd58+28], %f316;
	add.s32 	%r56, %r55, %r31;
	cvt.u64.u32 	%rd59, %r56;
	add.s64 	%rd60, %rd59, %rd53;
	shl.b64 	%rd61, %rd60, 2;
	add.s64 	%rd62, %rd54, %rd61;
	ld.global.f32 	%f317, [%rd62];
	mul.f32 	%f318, %f258, %f317;
	fma.rn.f32 	%f319, %f257, %f668, %f318;
	st.global.f32 	[%rd62], %f319;
	add.s32 	%r57, %r56, 1;
	cvt.u64.u32 	%rd63, %r57;
	add.s64 	%rd64, %rd63, %rd53;
	shl.b64 	%rd65, %rd64, 2;
	add.s64 	%rd66, %rd54, %rd65;
	ld.global.f32 	%f320, [%rd66];
	mul.f32 	%f321, %f258, %f320;
	fma.rn.f32 	%f322, %f257, %f667, %f321;
	st.global.f32 	[%rd66], %f322;
	add.s32 	%r58, %r56, 2;
	cvt.u64.u32 	%rd67, %r58;
	add.s64 	%rd68, %rd67, %rd53;
	shl.b64 	%rd69, %rd68, 2;
	add.s64 	%rd70, %rd54, %rd69;
	ld.global.f32 	%f323, [%rd70];
	mul.f32 	%f324, %f258, %f323;
	fma.rn.f32 	%f325, %f257, %f666, %f324;
	st.global.f32 	[%rd70], %f325;
	add.s32 	%r59, %r56, 3;
	cvt.u64.u32 	%rd71, %r59;
	add.s64 	%rd72, %rd71, %rd53;
	shl.b64 	%rd73, %rd72, 2;
	add.s64 	%rd74, %rd54, %rd73;
	ld.global.f32 	%f326, [%rd74];
	mul.f32 	%f327, %f258, %f326;
	fma.rn.f32 	%f328, %f257, %f665, %f327;
	st.global.f32 	[%rd74], %f328;
	add.s32 	%r60, %r56, 4;
	cvt.u64.u32 	%rd75, %r60;
	add.s64 	%rd76, %rd75, %rd53;
	shl.b64 	%rd77, %rd76, 2;
	add.s64 	%rd78, %rd54, %rd77;
	ld.global.f32 	%f329, [%rd78];
	mul.f32 	%f330, %f258, %f329;
	fma.rn.f32 	%f331, %f257, %f664, %f330;
	st.global.f32 	[%rd78], %f331;
	add.s32 	%r61, %r56, 5;
	cvt.u64.u32 	%rd79, %r61;
	add.s64 	%rd80, %rd79, %rd53;
	shl.b64 	%rd81, %rd80, 2;
	add.s64 	%rd82, %rd54, %rd81;
	ld.global.f32 	%f332, [%rd82];
	mul.f32 	%f333, %f258, %f332;
	fma.rn.f32 	%f334, %f257, %f663, %f333;
	st.global.f32 	[%rd82], %f334;
	add.s32 	%r62, %r56, 6;
	cvt.u64.u32 	%rd83, %r62;
	add.s64 	%rd84, %rd83, %rd53;
	shl.b64 	%rd85, %rd84, 2;
	add.s64 	%rd86, %rd54, %rd85;
	ld.global.f32 	%f335, [%rd86];
	mul.f32 	%f336, %f258, %f335;
	fma.rn.f32 	%f337, %f257, %f662, %f336;
	st.global.f32 	[%rd86], %f337;
	add.s32 	%r63, %r56, 7;
	cvt.u64.u32 	%rd87, %r63;
	add.s64 	%rd88, %rd87, %rd53;
	shl.b64 	%rd89, %rd88, 2;
	add.s64 	%rd90, %rd54, %rd89;
	ld.global.f32 	%f338, [%rd90];
	mul.f32 	%f339, %f258, %f338;
	fma.rn.f32 	%f340, %f257, %f661, %f339;
	st.global.f32 	[%rd90], %f340;
	add.s32 	%r64, %r56, %r31;
	cvt.u64.u32 	%rd91, %r64;
	add.s64 	%rd92, %rd91, %rd53;
	shl.b64 	%rd93, %rd92, 2;
	add.s64 	%rd94, %rd54, %rd93;
	ld.global.f32 	%f341, [%rd94];
	mul.f32 	%f342, %f258, %f341;
	fma.rn.f32 	%f343, %f257, %f660, %f342;
	st.global.f32 	[%rd94], %f343;
	ld.global.f32 	%f344, [%rd94+4];
	mul.f32 	%f345, %f258, %f344;
	fma.rn.f32 	%f346, %f257, %f659, %f345;
	st.global.f32 	[%rd94+4], %f346;
	add.s32 	%r65, %r58, %r31;
	cvt.u64.u32 	%rd95, %r65;
	add.s64 	%rd96, %rd95, %rd53;
	shl.b64 	%rd97, %rd96, 2;
	add.s64 	%rd98, %rd54, %rd97;
	ld.global.f32 	%f347, [%rd98];
	mul.f32 	%f348, %f258, %f347;
	fma.rn.f32 	%f349, %f257, %f658, %f348;
	st.global.f32 	[%rd98], %f349;
	ld.global.f32 	%f350, [%rd98+4];
	mul.f32 	%f351, %f258, %f350;
	fma.rn.f32 	%f352, %f257, %f657, %f351;
	st.global.f32 	[%rd98+4], %f352;
	add.s32 	%r66, %r65, 2;
	cvt.u64.u32 	%rd99, %r66;
	add.s64 	%rd100, %rd99, %rd53;
	shl.b64 	%rd101, %rd100, 2;
	add.s64 	%rd102, %rd54, %rd101;
	ld.global.f32 	%f353, [%rd102];
	mul.f32 	%f354, %f258, %f353;
	fma.rn.f32 	%f355, %f257, %f656, %f354;
	st.global.f32 	[%rd102], %f355;
	ld.global.f32 	%f356, [%rd102+4];
	mul.f32 	%f357, %f258, %f356;
	fma.rn.f32 	%f358, %f257, %f655, %f357;
	st.global.f32 	[%rd102+4], %f358;
	add.s32 	%r67, %r65, 4;
	cvt.u64.u32 	%rd103, %r67;
	add.s64 	%rd104, %rd103, %rd53;
	shl.b64 	%rd105, %rd104, 2;
	add.s64 	%rd106, %rd54, %rd105;
	ld.global.f32 	%f359, [%rd106];
	mul.f32 	%f360, %f258, %f359;
	fma.rn.f32 	%f361, %f257, %f654, %f360;
	st.global.f32 	[%rd106], %f361;
	ld.global.f32 	%f362, [%rd106+4];
	mul.f32 	%f363, %f258, %f362;
	fma.rn.f32 	%f364, %f257, %f653, %f363;
	st.global.f32 	[%rd106+4], %f364;
	add.s32 	%r68, %r64, %r31;
	cvt.u64.u32 	%rd107, %r68;
	add.s64 	%rd108, %rd107, %rd53;
	shl.b64 	%rd109, %rd108, 2;
	add.s64 	%rd110, %rd54, %rd109;
	ld.global.f32 	%f365, [%rd110];
	mul.f32 	%f366, %f258, %f365;
	fma.rn.f32 	%f367, %f257, %f652, %f366;
	st.global.f32 	[%rd110], %f367;
	add.s32 	%r69, %r68, 1;
	cvt.u64.u32 	%rd111, %r69;
	add.s64 	%rd112, %rd111, %rd53;
	shl.b64 	%rd113, %rd112, 2;
	add.s64 	%rd114, %rd54, %rd113;
	ld.global.f32 	%f368, [%rd114];
	mul.f32 	%f369, %f258, %f368;
	fma.rn.f32 	%f370, %f257, %f651, %f369;
	st.global.f32 	[%rd114], %f370;
	add.s32 	%r70, %r68, 2;
	cvt.u64.u32 	%rd115, %r70;
	add.s64 	%rd116, %rd115, %rd53;
	shl.b64 	%rd117, %rd116, 2;
	add.s64 	%rd118, %rd54, %rd117;
	ld.global.f32 	%f371, [%rd118];
	mul.f32 	%f372, %f258, %f371;
	fma.rn.f32 	%f373, %f257, %f650, %f372;
	st.global.f32 	[%rd118], %f373;
	add.s32 	%r71, %r68, 3;
	cvt.u64.u32 	%rd119, %r71;
	add.s64 	%rd120, %rd119, %rd53;
	shl.b64 	%rd121, %rd120, 2;
	add.s64 	%rd122, %rd54, %rd121;
	ld.global.f32 	%f374, [%rd122];
	mul.f32 	%f375, %f258, %f374;
	fma.rn.f32 	%f376, %f257, %f649, %f375;
	st.global.f32 	[%rd122], %f376;
	add.s32 	%r72, %r68, 4;
	cvt.u64.u32 	%rd123, %r72;
	add.s64 	%rd124, %rd123, %rd53;
	shl.b64 	%rd125, %rd124, 2;
	add.s64 	%rd126, %rd54, %rd125;
	ld.global.f32 	%f377, [%rd126];
	mul.f32 	%f378, %f258, %f377;
	fma.rn.f32 	%f379, %f257, %f648, %f378;
	st.global.f32 	[%rd126], %f379;
	add.s32 	%r73, %r68, 5;
	cvt.u64.u32 	%rd127, %r73;
	add.s64 	%rd128, %rd127, %rd53;
	shl.b64 	%rd129, %rd128, 2;
	add.s64 	%rd130, %rd54, %rd129;
	ld.global.f32 	%f380, [%rd130];
	mul.f32 	%f381, %f258, %f380;
	fma.rn.f32 	%f382, %f257, %f647, %f381;
	st.global.f32 	[%rd130], %f382;
	add.s32 	%r74, %r68, 6;
	cvt.u64.u32 	%rd131, %r74;
	add.s64 	%rd132, %rd131, %rd53;
	shl.b64 	%rd133, %rd132, 2;
	add.s64 	%rd134, %rd54, %rd133;
	ld.global.f32 	%f383, [%rd134];
	mul.f32 	%f384, %f258, %f383;
	fma.rn.f32 	%f385, %f257, %f646, %f384;
	st.global.f32 	[%rd134], %f385;
	add.s32 	%r75, %r68, 7;
	cvt.u64.u32 	%rd135, %r75;
	add.s64 	%rd136, %rd135, %rd53;
	shl.b64 	%rd137, %rd136, 2;
	add.s64 	%rd138, %rd54, %rd137;
	ld.global.f32 	%f386, [%rd138];
	mul.f32 	%f387, %f258, %f386;
	fma.rn.f32 	%f388, %f257, %f645, %f387;
	st.global.f32 	[%rd138], %f388;
	add.s32 	%r76, %r68, %r31;
	cvt.u64.u32 	%rd139, %r76;
	add.s64 	%rd140, %rd139, %rd53;
	shl.b64 	%rd141, %rd140, 2;
	add.s64 	%rd142, %rd54, %rd141;
	ld.global.f32 	%f389, [%rd142];
	mul.f32 	%f390, %f258, %f389;
	fma.rn.f32 	%f391, %f257, %f644, %f390;
	st.global.f32 	[%rd142], %f391;
	ld.global.f32 	%f392, [%rd142+4];
	mul.f32 	%f393, %f258, %f392;
	fma.rn.f32 	%f394, %f257, %f643, %f393;
	st.global.f32 	[%rd142+4], %f394;
	ld.global.f32 	%f395, [%rd142+8];
	mul.f32 	%f396, %f258, %f395;
	fma.rn.f32 	%f397, %f257, %f642, %f396;
	st.global.f32 	[%rd142+8], %f397;
	ld.global.f32 	%f398, [%rd142+12];
	mul.f32 	%f399, %f258, %f398;
	fma.rn.f32 	%f400, %f257, %f641, %f399;
	st.global.f32 	[%rd142+12], %f400;
	add.s32 	%r77, %r72, %r31;
	cvt.u64.u32 	%rd143, %r77;
	add.s64 	%rd144, %rd143, %rd53;
	shl.b64 	%rd145, %rd144, 2;
	add.s64 	%rd146, %rd54, %rd145;
	ld.global.f32 	%f401, [%rd146];
	mul.f32 	%f402, %f258, %f401;
	fma.rn.f32 	%f403, %f257, %f640, %f402;
	st.global.f32 	[%rd146], %f403;
	ld.global.f32 	%f404, [%rd146+4];
	mul.f32 	%f405, %f258, %f404;
	fma.rn.f32 	%f406, %f257, %f639, %f405;
	st.global.f32 	[%rd146+4], %f406;
	ld.global.f32 	%f407, [%rd146+8];
	mul.f32 	%f408, %f258, %f407;
	fma.rn.f32 	%f409, %f257, %f638, %f408;
	st.global.f32 	[%rd146+8], %f409;
	ld.global.f32 	%f410, [%rd146+12];
	mul.f32 	%f411, %f258, %f410;
	fma.rn.f32 	%f412, %f257, %f637, %f411;
	st.global.f32 	[%rd146+12], %f412;
	add.s32 	%r78, %r76, %r31;
	cvt.u64.u32 	%rd147, %r78;
	add.s64 	%rd148, %rd147, %rd53;
	shl.b64 	%rd149, %rd148, 2;
	add.s64 	%rd150, %rd54, %rd149;
	ld.global.f32 	%f413, [%rd150];
	mul.f32 	%f414, %f258, %f413;
	fma.rn.f32 	%f415, %f257, %f636, %f414;
	st.global.f32 	[%rd150], %f415;
	add.s32 	%r79, %r78, 1;
	cvt.u64.u32 	%rd151, %r79;
	add.s64 	%rd152, %rd151, %rd53;
	shl.b64 	%rd153, %rd152, 2;
	add.s64 	%rd154, %rd54, %rd153;
	ld.global.f32 	%f416, [%rd154];
	mul.f32 	%f417, %f258, %f416;
	fma.rn.f32 	%f418, %f257, %f635, %f417;
	st.global.f32 	[%rd154], %f418;
	add.s32 	%r80, %r78, 2;
	cvt.u64.u32 	%rd155, %r80;
	add.s64 	%rd156, %rd155, %rd53;
	shl.b64 	%rd157, %rd156, 2;
	add.s64 	%rd158, %rd54, %rd157;
	ld.global.f32 	%f419, [%rd158];
	mul.f32 	%f420, %f258, %f419;
	fma.rn.f32 	%f421, %f257, %f634, %f420;
	st.global.f32 	[%rd158], %f421;
	add.s32 	%r81, %r78, 3;
	cvt.u64.u32 	%rd159, %r81;
	add.s64 	%rd160, %rd159, %rd53;
	shl.b64 	%rd161, %rd160, 2;
	add.s64 	%rd162, %rd54, %rd161;
	ld.global.f32 	%f422, [%rd162];
	mul.f32 	%f423, %f258, %f422;
	fma.rn.f32 	%f424, %f257, %f633, %f423;
	st.global.f32 	[%rd162], %f424;
	add.s32 	%r82, %r78, 4;
	cvt.u64.u32 	%rd163, %r82;
	add.s64 	%rd164, %rd163, %rd53;
	shl.b64 	%rd165, %rd164, 2;
	add.s64 	%rd166, %rd54, %rd165;
	ld.global.f32 	%f425, [%rd166];
	mul.f32 	%f426, %f258, %f425;
	fma.rn.f32 	%f427, %f257, %f632, %f426;
	st.global.f32 	[%rd166], %f427;
	add.s32 	%r83, %r78, 5;
	cvt.u64.u32 	%rd167, %r83;
	add.s64 	%rd168, %rd167, %rd53;
	shl.b64 	%rd169, %rd168, 2;
	add.s64 	%rd170, %rd54, %rd169;
	ld.global.f32 	%f428, [%rd170];
	mul.f32 	%f429, %f258, %f428;
	fma.rn.f32 	%f430, %f257, %f631, %f429;
	st.global.f32 	[%rd170], %f430;
	add.s32 	%r84, %r78, 6;
	cvt.u64.u32 	%rd171, %r84;
	add.s64 	%rd172, %rd171, %rd53;
	shl.b64 	%rd173, %rd172, 2;
	add.s64 	%rd174, %rd54, %rd173;
	ld.global.f32 	%f431, [%rd174];
	mul.f32 	%f432, %f258, %f431;
	fma.rn.f32 	%f433, %f257, %f630, %f432;
	st.global.f32 	[%rd174], %f433;
	add.s32 	%r85, %r78, 7;
	cvt.u64.u32 	%rd175, %r85;
	add.s64 	%rd176, %rd175, %rd53;
	shl.b64 	%rd177, %rd176, 2;
	add.s64 	%rd178, %rd54, %rd177;
	ld.global.f32 	%f434, [%rd178];
	mul.f32 	%f435, %f258, %f434;
	fma.rn.f32 	%f436, %f257, %f629, %f435;
	st.global.f32 	[%rd178], %f436;
	add.s32 	%r86, %r78, %r31;
	cvt.u64.u32 	%rd179, %r86;
	add.s64 	%rd180, %rd179, %rd53;
	shl.b64 	%rd181, %rd180, 2;
	add.s64 	%rd182, %rd54, %rd181;
	ld.global.f32 	%f437, [%rd182];
	mul.f32 	%f438, %f258, %f437;
	fma.rn.f32 	%f439, %f257, %f628, %f438;
	st.global.f32 	[%rd182], %f439;
	ld.global.f32 	%f440, [%rd182+4];
	mul.f32 	%f441, %f258, %f440;
	fma.rn.f32 	%f442, %f257, %f627, %f441;
	st.global.f32 	[%rd182+4], %f442;
	add.s32 	%r87, %r80, %r31;
	cvt.u64.u32 	%rd183, %r87;
	add.s64 	%rd184, %rd183, %rd53;
	shl.b64 	%rd185, %rd184, 2;
	add.s64 	%rd186, %rd54, %rd185;
	ld.global.f32 	%f443, [%rd186];
	mul.f32 	%f444, %f258, %f443;
	fma.rn.f32 	%f445, %f257, %f626, %f444;
	st.global.f32 	[%rd186], %f445;
	ld.global.f32 	%f446, [%rd186+4];
	mul.f32 	%f447, %f258, %f446;
	fma.rn.f32 	%f448, %f257, %f625, %f447;
	st.global.f32 	[%rd186+4], %f448;
	add.s32 	%r88, %r87, 2;
	cvt.u64.u32 	%rd187, %r88;
	add.s64 	%rd188, %rd187, %rd53;
	shl.b64 	%rd189, %rd188, 2;
	add.s64 	%rd190, %rd54, %rd189;
	ld.global.f32 	%f449, [%rd190];
	mul.f32 	%f450, %f258, %f449;
	fma.rn.f32 	%f451, %f257, %f624, %f450;
	st.global.f32 	[%rd190], %f451;
	ld.global.f32 	%f452, [%rd190+4];
	mul.f32 	%f453, %f258, %f452;
	fma.rn.f32 	%f454, %f257, %f623, %f453;
	st.global.f32 	[%rd190+4], %f454;
	add.s32 	%r89, %r87, 4;
	cvt.u64.u32 	%rd191, %r89;
	add.s64 	%rd192, %rd191, %rd53;
	shl.b64 	%rd193, %rd192, 2;
	add.s64 	%rd194, %rd54, %rd193;
	ld.global.f32 	%f455, [%rd194];
	mul.f32 	%f456, %f258, %f455;
	fma.rn.f32 	%f457, %f257, %f622, %f456;
	st.global.f32 	[%rd194], %f457;
	ld.global.f32 	%f458, [%rd194+4];
	mul.f32 	%f459, %f258, %f458;
	fma.rn.f32 	%f460, %f257, %f621, %f459;
	st.global.f32 	[%rd194+4], %f460;
	add.s32 	%r90, %r86, %r31;
	cvt.u64.u32 	%rd195, %r90;
	add.s64 	%rd196, %rd195, %rd53;
	shl.b64 	%rd197, %rd196, 2;
	add.s64 	%rd198, %rd54, %rd197;
	ld.global.f32 	%f461, [%rd198];
	mul.f32 	%f462, %f258, %f461;
	fma.rn.f32 	%f463, %f257, %f620, %f462;
	st.global.f32 	[%rd198], %f463;
	add.s32 	%r91, %r90, 1;
	cvt.u64.u32 	%rd199, %r91;
	add.s64 	%rd200, %rd199, %rd53;
	shl.b64 	%rd201, %rd200, 2;
	add.s64 	%rd202, %rd54, %rd201;
	ld.global.f32 	%f464, [%rd202];
	mul.f32 	%f465, %f258, %f464;
	fma.rn.f32 	%f466, %f257, %f619, %f465;
	st.global.f32 	[%rd202], %f466;
	add.s32 	%r92, %r90, 2;
	cvt.u64.u32 	%rd203, %r92;
	add.s64 	%rd204, %rd203, %rd53;
	shl.b64 	%rd205, %rd204, 2;
	add.s64 	%rd206, %rd54, %rd205;
	ld.global.f32 	%f467, [%rd206];
	mul.f32 	%f468, %f258, %f467;
	fma.rn.f32 	%f469, %f257, %f618, %f468;
	st.global.f32 	[%rd206], %f469;
	add.s32 	%r93, %r90, 3;
	cvt.u64.u32 	%rd207, %r93;
	add.s64 	%rd208, %rd207, %rd53;
	shl.b64 	%rd209, %rd208, 2;
	add.s64 	%rd210, %rd54, %rd209;
	ld.global.f32 	%f470, [%rd210];
	mul.f32 	%f471, %f258, %f470;
	fma.rn.f32 	%f472, %f257, %f617, %f471;
	st.global.f32 	[%rd210], %f472;
	add.s32 	%r94, %r90, 4;
	cvt.u64.u32 	%rd211, %r94;
	add.s64 	%rd212, %rd211, %rd53;
	shl.b64 	%rd213, %rd212, 2;
	add.s64 	%rd214, %rd54, %rd213;
	ld.global.f32 	%f473, [%rd214];
	mul.f32 	%f474, %f258, %f473;
	fma.rn.f32 	%f475, %f257, %f616, %f474;
	st.global.f32 	[%rd214], %f475;
	add.s32 	%r95, %r90, 5;
	cvt.u64.u32 	%rd215, %r95;
	add.s64 	%rd216, %rd215, %rd53;
	shl.b64 	%rd217, %rd216, 2;
	add.s64 	%rd218, %rd54, %rd217;
	ld.global.f32 	%f476, [%rd218];
	mul.f32 	%f477, %f258, %f476;
	fma.rn.f32 	%f478, %f257, %f615, %f477;
	st.global.f32 	[%rd218], %f478;
	add.s32 	%r96, %r90, 6;
	cvt.u64.u32 	%rd219, %r96;
	add.s64 	%rd220, %rd219, %rd53;
	shl.b64 	%rd221, %rd220, 2;
	add.s64 	%rd222, %rd54, %rd221;
	ld.global.f32 	%f479, [%rd222];
	mul.f32 	%f480, %f258, %f479;
	fma.rn.f32 	%f481, %f257, %f614, %f480;
	st.global.f32 	[%rd222], %f481;
	add.s32 	%r97, %r90, 7;
	cvt.u64.u32 	%rd223, %r97;
	add.s64 	%rd224, %rd223, %rd53;
	shl.b64 	%rd225, %rd224, 2;
	add.s64 	%rd226, %rd54, %rd225;
	ld.global.f32 	%f482, [%rd226];
	mul.f32 	%f483, %f258, %f482;
	fma.rn.f32 	%f484, %f257, %f613, %f483;
	st.global.f32 	[%rd226], %f484;
	ret;

}


// ===== COMPILED SASS (sm_100) =====

	.target	sm_100

	.elftype	@"ET_EXEC"


//--------------------- .note.nv.tkinfo           --------------------------
	.section	.note.nv.tkinfo,"",@"SHT_NOTE"
	.sectionflags	@"SHF_NOTE_NV_TKINFO"
	.tkinfo
        /*0018*/ 	.word	0x00000002
        /*0030*/ 	.string	""
        /*0030*/ 	.string	"ptxas"
        /*0030*/ 	.string	"Cuda compilation tools, release 13.0, V13.0.88"
        /*0030*/ 	.string	"Build cuda_13.0.r13.0/compiler.36424714_0"
        /*0030*/ 	.string	"-arch sm_100 -m 64 "



//--------------------- .note.nv.cuinfo           --------------------------
	.section	.note.nv.cuinfo,"",@"SHT_NOTE"
	.sectionflags	@"SHF_NOTE_NV_CUINFO"
        /*0018*/ 	.short	0x0002
        /*001a*/ 	.short	0x0064
        /*001c*/ 	.short	0x0082
	.zero		2


//--------------------- .nv.info                  --------------------------
	.section	.nv.info,"",@"SHT_CUDA_INFO"
	.align	4


	//----- nvinfo : EIATTR_REGCOUNT
	.align		4
        /*0000*/ 	.byte	0x04, 0x2f
        /*0002*/ 	.short	(.L_8 - .L_7)
	.align		4
.L_7:
        /*0004*/ 	.word	index@(_Z25sgemm_global_mem_coalesceILj32EEviiifPKfS1_fPf)
        /*0008*/ 	.word	0x00000020


	//----- nvinfo : EIATTR_FRAME_SIZE
	.align		4
.L_8:
        /*000c*/ 	.byte	0x04, 0x11
        /*000e*/ 	.short	(.L_10 - .L_9)
	.align		4
.L_9:
        /*0010*/ 	.word	index@(_Z25sgemm_global_mem_coalesceILj32EEviiifPKfS1_fPf)
        /*0014*/ 	.word	0x00000000


	//----- nvinfo : EIATTR_REGCOUNT
	.align		4
.L_10:
        /*0018*/ 	.byte	0x04, 0x2f
        /*001a*/ 	.short	(.L_12 - .L_11)
	.align		4
.L_11:
        /*001c*/ 	.word	index@(_Z19myRowCoalesceKernelILj32EEvPfS0_S0_iii)
        /*0020*/ 	.word	0x00000020


	//----- nvinfo : EIATTR_FRAME_SIZE
	.align		4
.L_12:
        /*0024*/ 	.byte	0x04, 0x11
        /*0026*/ 	.short	(.L_14 - .L_13)
	.align		4
.L_13:
        /*0028*/ 	.word	index@(_Z19myRowCoalesceKernelILj32EEvPfS0_S0_iii)
        /*002c*/ 	.word	0x00000000


	//----- nvinfo : EIATTR_REGCOUNT
	.align		4
.L_14:
        /*0030*/ 	.byte	0x04, 0x2f
        /*0032*/ 	.short	(.L_16 - .L_15)
	.align		4
.L_15:
        /*0034*/ 	.word	index@(_Z17myonedtiledkernelILi64ELi8ELi64ELi8EEvPfS0_S0_iii)
        /*0038*/ 	.word	0x0000002c


	//----- nvinfo : EIATTR_FRAME_SIZE
	.align		4
.L_16:
        /*003c*/ 	.byte	0x04, 0x11
        /*003e*/ 	.short	(.L_18 - .L_17)
	.align		4
.L_17:
        /*0040*/ 	.word	index@(_Z17myonedtiledkernelILi64ELi8ELi64ELi8EEvPfS0_S0_iii)
        /*0044*/ 	.word	0x00000000


	//----- nvinfo : EIATTR_REGCOUNT
	.align		4
.L_18:
        /*0048*/ 	.byte	0x04, 0x2f
        /*004a*/ 	.short	(.L_20 - .L_19)
	.align		4
.L_19:
        /*004c*/ 	.word	index@(_Z18sgemm1DBlocktilingILi64ELi64ELi8ELi8EEviiifPKfS1_fPf)
        /*0050*/ 	.word	0x00000030


	//----- nvinfo : EIATTR_FRAME_SIZE
	.align		4
.L_20:
        /*0054*/ 	.byte	0x04, 0x11
        /*0056*/ 	.short	(.L_22 - .L_21)
	.align		4
.L_21:
        /*0058*/ 	.word	index@(_Z18sgemm1DBlocktilingILi64ELi64ELi8ELi8EEviiifPKfS1_fPf)
        /*005c*/ 	.word	0x00000000


	//----- nvinfo : EIATTR_REGCOUNT
	.align		4
.L_22:
        /*0060*/ 	.byte	0x04, 0x2f
        /*0062*/ 	.short	(.L_24 - .L_23)
	.align		4
.L_23:
        /*0064*/ 	.word	index@(_Z17mytwodtiledkernelILi128ELi128ELi8ELi8ELi8EEvPfS0_S0_iii)
        /*0068*/ 	.word	0x00000060


	//----- nvinfo : EIATTR_FRAME_SIZE
	.align		4
.L_24:
        /*006c*/ 	.byte	0x04, 0x11
        /*006e*/ 	.short	(.L_26 - .L_25)
	.align		4
.L_25:
        /*0070*/ 	.word	index@(_Z17mytwodtiledkernelILi128ELi128ELi8ELi8ELi8EEvPfS0_S0_iii)
        /*0074*/ 	.word	0x00000000


	//----- nvinfo : EIATTR_REGCOUNT
	.align		4
.L_26:
        /*0078*/ 	.byte	0x04, 0x2f
        /*007a*/ 	.short	(.L_28 - .L_27)
	.align		4
.L_27:
        /*007c*/ 	.word	index@(_Z18sgemm2DBlocktilingILi128ELi128ELi8ELi8ELi8EEviiifPKfS1_fPf)
        /*0080*/ 	.word	0x0000006c


	//----- nvinfo : EIATTR_FRAME_SIZE
	.align		4
.L_28:
        /*0084*/ 	.byte	0x04, 0x11
        /*0086*/ 	.short	(.L_30 - .L_29)
	.align		4
.L_29:
        /*0088*/ 	.word	index@(_Z18sgemm2DBlocktilingILi128ELi128ELi8ELi8ELi8EEviiifPKfS1_fPf)
        /*008c*/ 	.word	0x00000000


	//----- nvinfo : EIATTR_REGCOUNT
	.align		4
.L_30:
        /*0090*/ 	.byte	0x04, 0x2f
        /*0092*/ 	.short	(.L_32 - .L_31)
	.align		4
.L_31:
        /*0094*/ 	.word	index@(_Z18sgemm2DBlocktilingILi64ELi64ELi8ELi8ELi8EEviiifPKfS1_fPf)
        /*0098*/ 	.word	0x00000080


	//----- nvinfo : EIATTR_FRAME_SIZE
	.align		4
.L_32:
        /*009c*/ 	.byte	0x04, 0x11
        /*009e*/ 	.short	(.L_34 - .L_33)
	.align		4
.L_33:
        /*00a0*/ 	.word	index@(_Z18sgemm2DBlocktilingILi64ELi64ELi8ELi8ELi8EEviiifPKfS1_fPf)
        /*00a4*/ 	.word	0x00000000


	//----- nvinfo : EIATTR_MIN_STACK_SIZE
	.align		4
.L_34:
        /*00a8*/ 	.byte	0x04, 0x12
        /*00aa*/ 	.short	(.L_36 - .L_35)
	.align		4
.L_35:
        /*00ac*/ 	.word	index@(_Z18sgemm2DBlocktilingILi64ELi64ELi8ELi8ELi8EEviiifPKfS1_fPf)
        /*00b0*/ 	.word	0x00000000


	//----- nvinfo : EIATTR_MIN_STACK_SIZE
	.align		4
.L_36:
        /*00b4*/ 	.byte	0x04, 0x12
        /*00b6*/ 	.short	(.L_38 - .L_37)
	.align		4
.L_37:
        /*00b8*/ 	.word	index@(_Z18sgemm2DBlocktilingILi128ELi128ELi8ELi8ELi8EEviiifPKfS1_fPf)
        /*00bc*/ 	.word	0x00000000


	//----- nvinfo : EIATTR_MIN_STACK_SIZE
	.align		4
.L_38:
        /*00c0*/ 	.byte	0x04, 0x12
        /*00c2*/ 	.short	(.L_40 - .L_39)
	.align		4
.L_39:
        /*00c4*/ 	.word	index@(_Z17mytwodtiledkernelILi128ELi128ELi8ELi8ELi8EEvPfS0_S0_iii)
        /*00c8*/ 	.word	0x00000000


	//----- nvinfo : EIATTR_MIN_STACK_SIZE
	.align		4
.L_40:
        /*00cc*/ 	.byte	0x04, 0x12
        /*00ce*/ 	.short	(.L_42 - .L_41)
	.align		4
.L_41:
        /*00d0*/ 	.word	index@(_Z18sgemm1DBlocktilingILi64ELi64ELi8ELi8EEviiifPKfS1_fPf)
        /*00d4*/ 	.word	0x00000000


	//----- nvinfo : EIATTR_MIN_STACK_SIZE
	.align		4
.L_42:
        /*00d8*/ 	.byte	0x04, 0x12
        /*00da*/ 	.short	(.L_44 - .L_43)
	.align		4
.L_43:
        /*00dc*/ 	.word	index@(_Z17myonedtiledkernelILi64ELi8ELi64ELi8EEvPfS0_S0_iii)
        /*00e0*/ 	.word	0x00000000


	//----- nvinfo : EIATTR_MIN_STACK_SIZE
	.align		4
.L_44:
        /*00e4*/ 	.byte	0x04, 0x12
        /*00e6*/ 	.short	(.L_46 - .L_45)
	.align		4
.L_45:
        /*00e8*/ 	.word	index@(_Z19myRowCoalesceKernelILj32EEvPfS0_S0_iii)
        /*00ec*/ 	.word	0x00000000


	//----- nvinfo : EIATTR_MIN_STACK_SIZE
	.align		4
.L_46:
        /*00f0*/ 	.byte	0x04, 0x12
        /*00f2*/ 	.short	(.L_48 - .L_47)
	.align		4
.L_47:
        /*00f4*/ 	.word	index@(_Z25sgemm_global_mem_coalesceILj32EEviiifPKfS1_fPf)
        /*00f8*/ 	.word	0x00000000
.L_48:


//--------------------- .nv.compat                --------------------------
	.section	.nv.compat,"",@"SHT_CUDA_COMPAT_INFO"
	.align	4
        /*0000*/ 	.byte	0x02, 0x09, 0x00, 0x00, 0x02, 0x02, 0x01, 0x00, 0x02, 0x05, 0x05, 0x00, 0x03, 0x07, 0x01, 0x01
        /*0010*/ 	.byte	0x02, 0x03, 0x00, 0x00, 0x02, 0x06, 0x01, 0x00, 0x04, 0x0b, 0x08, 0x00, 0x09, 0x00, 0x00, 0x00
        /*0020*/ 	.byte	0x00, 0x00, 0x00, 0x00


//--------------------- .nv.info._Z18sgemm2DBlocktilingILi64ELi64ELi8ELi8ELi8EEviiifPKfS1_fPf --------------------------
	.section	.nv.info._Z18sgemm2DBlocktilingILi64ELi64ELi8ELi8ELi8EEviiifPKfS1_fPf,"",@"SHT_CUDA_INFO"
	.sectionflags	@""
	.align	4


	//----- nvinfo : EIATTR_CUDA_API_VERSION
	.align		4
        /*0000*/ 	.byte	0x04, 0x37
        /*0002*/ 	.short	(.L_50 - .L_49)
.L_49:
        /*0004*/ 	.word	0x00000082


	//----- nvinfo : EIATTR_KPARAM_INFO
	.align		4
.L_50:
        /*0008*/ 	.byte	0x04, 0x17
        /*000a*/ 	.short	(.L_52 - .L_51)
.L_51:
        /*000c*/ 	.word	0x00000000
        /*0010*/ 	.short	0x0007
        /*0012*/ 	.short	0x0028
        /*0014*/ 	.byte	0x00, 0xf5, 0x21, 0x00


	//----- nvinfo : EIATTR_KPARAM_INFO
	.align		4
.L_52:
        /*0018*/ 	.byte	0x04, 0x17
        /*001a*/ 	.short	(.L_54 - .L_53)
.L_53:
        /*001c*/ 	.word	0x00000000
        /*0020*/ 	.short	0x0006
        /*0022*/ 	.short	0x0020
        /*0024*/ 	.byte	0x00, 0xf0, 0x11, 0x00


	//----- nvinfo : EIATTR_KPARAM_INFO
	.align		4
.L_54:
        /*0028*/ 	.byte	0x04, 0x17
        /*002a*/ 	.short	(.L_56 - .L_55)
.L_55:
        /*002c*/ 	.word	0x00000000
        /*0030*/ 	.short	0x0005
        /*0032*/ 	.short	0x0018
        /*0034*/ 	.byte	0x00, 0xf5, 0x21, 0x00


	//----- nvinfo : EIATTR_KPARAM_INFO
	.align		4
.L_56:
        /*0038*/ 	.byte	0x04, 0x17
        /*003a*/ 	.short	(.L_58 - .L_57)
.L_57:
        /*003c*/ 	.word	0x00000000
        /*0040*/ 	.short	0x0004
        /*0042*/ 	.short	0x0010
        /*0044*/ 	.byte	0x00, 0xf5, 0x21, 0x00


	//----- nvinfo : EIATTR_KPARAM_INFO
	.align		4
.L_58:
        /*0048*/ 	.byte	0x04, 0x17
        /*004a*/ 	.short	(.L_60 - .L_59)
.L_59:
        /*004c*/ 	.word	0x00000000
        /*0050*/ 	.short	0x0003
        /*0052*/ 	.short	0x000c
        /*0054*/ 	.byte	0x00, 0xf0, 0x11, 0x00


	//----- nvinfo : EIATTR_KPARAM_INFO
	.align		4
.L_60:
        /*0058*/ 	.byte	0x04, 0x17
        /*005a*/ 	.short	(.L_62 - .L_61)
.L_61:
        /*005c*/ 	.word	0x00000000
        /*0060*/ 	.short	0x0002
        /*0062*/ 	.short	0x0008
        /*0064*/ 	.byte	0x00, 0xf0, 0x11, 0x00


	//----- nvinfo : EIATTR_KPARAM_INFO
	.align		4
.L_62:
        /*0068*/ 	.byte	0x04, 0x17
        /*006a*/ 	.short	(.L_64 - .L_63)
.L_63:
        /*006c*/ 	.word	0x00000000
        /*0070*/ 	.short	0x0001
        /*0072*/ 	.short	0x0004
        /*0074*/ 	.byte	0x00, 0xf0, 0x11, 0x00


	//----- nvinfo : EIATTR_KPARAM_INFO
	.align		4
.L_64:
        /*0078*/ 	.byte	0x04, 0x17
        /*007a*/ 	.short	(.L_66 - .L_65)
.L_65:
        /*007c*/ 	.word	0x00000000
        /*0080*/ 	.short	0x0000
        /*0082*/ 	.short	0x0000
        /*0084*/ 	.byte	0x00, 0xf0, 0x11, 0x00


	//----- nvinfo : EIATTR_SPARSE_MMA_MASK
	.align		4
.L_66:
        /*0088*/ 	.byte	0x03, 0x50
        /*008a*/ 	.short	0x0000


	//----- nvinfo : EIATTR_MAXREG_COUNT
	.align		4
        /*008c*/ 	.byte	0x03, 0x1b
        /*008e*/ 	.short	0x00ff


	//----- nvinfo : EIATTR_NUM_BARRIERS
	.align		4
        /*0090*/ 	.byte	0x02, 0x4c
        /*0092*/ 	.byte	0x01
	.zero		1


	//----- nvinfo : EIATTR_EXTERNS
	.align		4
        /*0094*/ 	.byte	0x04, 0x0f
        /*0096*/ 	.short	(.L_68 - .L_67)


	//   ....[0]....
	.align		4
.L_67:
        /*0098*/ 	.word	index@(__assertfail)


	//----- nvinfo : EIATTR_MERCURY_ISA_VERSION
	.align		4
.L_68:
        /*009c*/ 	.byte	0x03, 0x5f
        /*009e*/ 	.short	0x0101


	//----- nvinfo : EIATTR_VRC_CTA_INIT_COUNT
	.align		4
        /*00a0*/ 	.byte	0x02, 0x4a
	.zero		1
	.zero		1


	//----- nvinfo : EIATTR_SYSCALL_OFFSETS
	.align		4
        /*00a4*/ 	.byte	0x04, 0x46
        /*00a6*/ 	.short	(.L_70 - .L_69)


	//   ....[0]....
.L_69:
        /*00a8*/ 	.word	0x00000140


	//----- nvinfo : EIATTR_EXIT_INSTR_OFFSETS
	.align		4
.L_70:
        /*00ac*/ 	.byte	0x04, 0x1c
        /*00ae*/ 	.short	(.L_72 - .L_71)


	//   ....[0]....
.L_71:
        /*00b0*/ 	.word	0x00002cc0


	//----- nvinfo : EIATTR_MAX_THREADS
	.align		4
.L_72:
        /*00b4*/ 	.byte	0x04, 0x05
        /*00b6*/ 	.short	(.L_74 - .L_73)
.L_73:
        /*00b8*/ 	.word	0x00000040
        /*00bc*/ 	.word	0x00000001
        /*00c0*/ 	.word	0x00000001


	//----- nvinfo : EIATTR_CBANK_PARAM_SIZE
	.align		4
.L_74:
        /*00c4*/ 	.byte	0x03, 0x19
        /*00c6*/ 	.short	0x0030


	//----- nvinfo : EIATTR_PARAM_CBANK
	.align		4
        /*00c8*/ 	.byte	0x04, 0x0a
        /*00ca*/ 	.short	(.L_76 - .L_75)
	.align		4
.L_75:
        /*00cc*/ 	.word	index@(.nv.constant0._Z18sgemm2DBlocktilingILi64ELi64ELi8ELi8ELi8EEviiifPKfS1_fPf)
        /*00d0*/ 	.short	0x0380
        /*00d2*/ 	.short	0x0030


	//----- nvinfo : EIATTR_SW_WAR
	.align		4
.L_76:
        /*00d4*/ 	.byte	0x04, 0x36
        /*00d6*/ 	.short	(.L_78 - .L_77)
.L_77:
        /*00d8*/ 	.word	0x00000008
.L_78:


//--------------------- .nv.info._Z18sgemm2DBlocktilingILi128ELi128ELi8ELi8ELi8EEviiifPKfS1_fPf --------------------------
	.section	.nv.info._Z18sgemm2DBlocktilingILi128ELi128ELi8ELi8ELi8EEviiifPKfS1_fPf,"",@"SHT_CUDA_INFO"
	.sectionflags	@""
	.align	4


	//----- nvinfo : EIATTR_CUDA_API_VERSION
	.align		4
        /*0000*/ 	.byte	0x04, 0x37
        /*0002*/ 	.short	(.L_80 - .L_79)
.L_79:
        /*0004*/ 	.word	0x00000082


	//----- nvinfo : EIATTR_KPARAM_INFO
	.align		4
.L_80:
        /*0008*/ 	.byte	0x04, 0x17
        /*000a*/ 	.short	(.L_82 - .L_81)
.L_81:
        /*000c*/ 	.word	0x00000000
        /*0010*/ 	.short	0x0007
        /*0012*/ 	.short	0x0028
        /*0014*/ 	.byte	0x00, 0xf5, 0x21, 0x00


	//----- nvinfo : EIATTR_KPARAM_INFO
	.align		4
.L_82:
        /*0018*/ 	.byte	0x04, 0x17
        /*001a*/ 	.short	(.L_84 - .L_83)
.L_83:
        /*001c*/ 	.word	0x00000000
        /*0020*/ 	.short	0x0006
        /*0022*/ 	.short	0x0020
        /*0024*/ 	.byte	0x00, 0xf0, 0x11, 0x00


	//----- nvinfo : EIATTR_KPARAM_INFO
	.align		4
.L_84:
        /*0028*/ 	.byte	0x04, 0x17
        /*002a*/ 	.short	(.L_86 - .L_85)
.L_85:
        /*002c*/ 	.word	0x00000000
        /*0030*/ 	.short	0x0005
        /*0032*/ 	.short	0x0018
        /*0034*/ 	.byte	0x00, 0xf5, 0x21, 0x00


	//----- nvinfo : EIATTR_KPARAM_INFO
	.align		4
.L_86:
        /*0038*/ 	.byte	0x04, 0x17
        /*003a*/ 	.short	(.L_88 - .L_87)
.L_87:
        /*003c*/ 	.word	0x00000000
        /*0040*/ 	.short	0x0004
        /*0042*/ 	.short	0x0010
        /*0044*/ 	.byte	0x00, 0xf5, 0x21, 0x00


	//----- nvinfo : EIATTR_KPARAM_INFO
	.align		4
.L_88:
        /*0048*/ 	.byte	0x04, 0x17
        /*004a*/ 	.short	(.L_90 - .L_89)
.L_89:
        /*004c*/ 	.word	0x00000000
        /*0050*/ 	.short	0x0003
        /*0052*/ 	.short	0x000c
        /*0054*/ 	.byte	0x00, 0xf0, 0x11, 0x00


	//----- nvinfo : EIATTR_KPARAM_INFO
	.align		4
.L_90:
        /*0058*/ 	.byte	0x04, 0x17
        /*005a*/ 	.short	(.L_92 - .L_91)
.L_91:
        /*005c*/ 	.word	0x00000000
        /*0060*/ 	.short	0x0002
        /*0062*/ 	.short	0x0008
        /*0064*/ 	.byte	0x00, 0xf0, 0x11, 0x00


	//----- nvinfo : EIATTR_KPARAM_INFO
	.align		4
.L_92:
        /*0068*/ 	.byte	0x04, 0x17
        /*006a*/ 	.short	(.L_94 - .L_93)
.L_93:
        /*006c*/ 	.word	0x00000000
        /*0070*/ 	.short	0x0001
        /*0072*/ 	.short	0x0004
        /*0074*/ 	.byte	0x00, 0xf0, 0x11, 0x00


	//----- nvinfo : EIATTR_KPARAM_INFO
	.align		4
.L_94:
        /*0078*/ 	.byte	0x04, 0x17
        /*007a*/ 	.short	(.L_96 - .L_95)
.L_95:
        /*007c*/ 	.word	0x00000000
        /*0080*/ 	.short	0x0000
        /*0082*/ 	.short	0x0000
        /*0084*/ 	.byte	0x00, 0xf0, 0x11, 0x00


	//----- nvinfo : EIATTR_SPARSE_MMA_MASK
	.align		4
.L_96:
        /*0088*/ 	.byte	0x03, 0x50
        /*008a*/ 	.short	0x0000


	//----- nvinfo : EIATTR_MAXREG_COUNT
	.align		4
        /*008c*/ 	.byte	0x03, 0x1b
        /*008e*/ 	.short	0x00ff


	//----- nvinfo : EIATTR_NUM_BARRIERS
	.align		4
        /*0090*/ 	.byte	0x02, 0x4c
        /*0092*/ 	.byte	0x01
	.zero		1


	//----- nvinfo : EIATTR_EXTERNS
	.align		4
        /*0094*/ 	.byte	0x04, 0x0f
        /*0096*/ 	.short	(.L_98 - .L_97)


	//   ....[0]....
	.align		4
.L_97:
        /*0098*/ 	.word	index@(__assertfail)


	//----- nvinfo : EIATTR_MERCURY_ISA_VERSION
	.align		4
.L_98:
        /*009c*/ 	.byte	0x03, 0x5f
        /*009e*/ 	.short	0x0101


	//----- nvinfo : EIATTR_VRC_CTA_INIT_COUNT
	.align		4
        /*00a0*/ 	.byte	0x02, 0x4a
	.zero		1
	.zero		1


	//----- nvinfo : EIATTR_SYSCALL_OFFSETS
	.align		4
        /*00a4*/ 	.byte	0x04, 0x46
        /*00a6*/ 	.short	(.L_100 - .L_99)


	//   ....[0]....
.L_99:
        /*00a8*/ 	.word	0x00000140


	//----- nvinfo : EIATTR_EXIT_INSTR_OFFSETS
	.align		4
.L_100:
        /*00ac*/ 	.byte	0x04, 0x1c
        /*00ae*/ 	.short	(.L_102 - .L_101)


	//   ....[0]....
.L_101:
        /*00b0*/ 	.word	0x00002b20


	//----- nvinfo : EIATTR_MAX_THREADS
	.align		4
.L_102:
        /*00b4*/ 	.byte	0x04, 0x05
        /*00b6*/ 	.short	(.L_104 - .L_103)
.L_103:
        /*00b8*/ 	.word	0x00000100
        /*00bc*/ 	.word	0x00000001
        /*00c0*/ 	.word	0x00000001


	//----- nvinfo : EIATTR_CBANK_PARAM_SIZE
	.align		4
.L_104:
        /*00c4*/ 	.byte	0x03, 0x19
        /*00c6*/ 	.short	0x0030


	//----- nvinfo : EIATTR_PARAM_CBANK
	.align		4
        /*00c8*/ 	.byte	0x04, 0x0a
        /*00ca*/ 	.short	(.L_106 - .L_105)
	.align		4
.L_105:
        /*00cc*/ 	.word	index@(.nv.constant0._Z18sgemm2DBlocktilingILi128ELi128ELi8ELi8ELi8EEviiifPKfS1_fPf)
        /*00d0*/ 	.short	0x0380
        /*00d2*/ 	.short	0x0030


	//----- nvinfo : EIATTR_SW_WAR
	.align		4
.L_106:
        /*00d4*/ 	.byte	0x04, 0x36
        /*00d6*/ 	.short	(.L_108 - .L_107)
.L_107:
        /*00d8*/ 	.word	0x00000008
.L_108:


//--------------------- .nv.info._Z17mytwodtiledkernelILi128ELi128ELi8ELi8ELi8EEvPfS0_S0_iii --------------------------
	.section	.nv.info._Z17mytwodtiledkernelILi128ELi128ELi8ELi8ELi8EEvPfS0_S0_iii,"",@"SHT_CUDA_INFO"
	.sectionflags	@""
	.align	4


	//----- nvinfo : EIATTR_CUDA_API_VERSION
	.align		4
        /*0000*/ 	.byte	0x04, 0x37
        /*0002*/ 	.short	(.L_110 - .L_109)
.L_109:
        /*0004*/ 	.word	0x00000082


	//----- nvinfo : EIATTR_KPARAM_INFO
	.align		4
.L_110:
        /*0008*/ 	.byte	0x04, 0x17
        /*000a*/ 	.short	(.L_112 - .L_111)
.L_111:
        /*000c*/ 	.word	0x00000000
        /*0010*/ 	.short	0x0005
        /*0012*/ 	.short	0x0020
        /*0014*/ 	.byte	0x00, 0xf0, 0x11, 0x00


	//----- nvinfo : EIATTR_KPARAM_INFO
	.align		4
.L_112:
        /*0018*/ 	.byte	0x04, 0x17
        /*001a*/ 	.short	(.L_114 - .L_113)
.L_113:
        /*001c*/ 	.word	0x00000000
        /*0020*/ 	.short	0x0004
        /*0022*/ 	.short	0x001c
        /*0024*/ 	.byte	0x00, 0xf0, 0x11, 0x00


	//----- nvinfo : EIATTR_KPARAM_INFO
	.align		4
.L_114:
        /*0028*/ 	.byte	0x04, 0x17
        /*002a*/ 	.short	(.L_116 - .L_115)
.L_115:
        /*002c*/ 	.word	0x00000000
        /*0030*/ 	.short	0x0003
        /*0032*/ 	.short	0x0018
        /*0034*/ 	.byte	0x00, 0xf0, 0x11, 0x00


	//----- nvinfo : EIATTR_KPARAM_INFO
	.align		4
.L_116:
        /*0038*/ 	.byte	0x04, 0x17
        /*003a*/ 	.short	(.L_118 - .L_117)
.L_117:
        /*003c*/ 	.word	0x00000000
        /*0040*/ 	.short	0x0002
        /*0042*/ 	.short	0x0010
        /*0044*/ 	.byte	0x00, 0xf5, 0x21, 0x00


	//----- nvinfo : EIATTR_KPARAM_INFO
	.align		4
.L_118:
        /*0048*/ 	.byte	0x04, 0x17
        /*004a*/ 	.short	(.L_120 - .L_119)
.L_119:
        /*004c*/ 	.word	0x00000000
        /*0050*/ 	.short	0x0001
        /*0052*/ 	.short	0x0008
        /*0054*/ 	.byte	0x00, 0xf5, 0x21, 0x00


	//----- nvinfo : EIATTR_KPARAM_INFO
	.align		4
.L_120:
        /*0058*/ 	.byte	0x04, 0x17
        /*005a*/ 	.short	(.L_122 - .L_121)
.L_121:
        /*005c*/ 	.word	0x00000000
        /*0060*/ 	.short	0x0000
        /*0062*/ 	.short	0x0000
        /*0064*/ 	.byte	0x00, 0xf5, 0x21, 0x00


	//----- nvinfo : EIATTR_SPARSE_MMA_MASK
	.align		4
.L_122:
        /*0068*/ 	.byte	0x03, 0x50
        /*006a*/ 	.short	0x0000


	//----- nvinfo : EIATTR_MAXREG_COUNT
	.align		4
        /*006c*/ 	.byte	0x03, 0x1b
        /*006e*/ 	.short	0x00ff


	//----- nvinfo : EIATTR_NUM_BARRIERS
	.align		4
        /*0070*/ 	.byte	0x02, 0x4c
        /*0072*/ 	.byte	0x01
	.zero		1


	//----- nvinfo : EIATTR_MERCURY_ISA_VERSION
	.align		4
        /*0074*/ 	.byte	0x03, 0x5f
        /*0076*/ 	.short	0x0101


	//----- nvinfo : EIATTR_VRC_CTA_INIT_COUNT
	.align		4
        /*0078*/ 	.byte	0x02, 0x4a
	.zero		1
	.zero		1


	//----- nvinfo : EIATTR_EXIT_INSTR_OFFSETS
	.align		4
        /*007c*/ 	.byte	0x04, 0x1c
        /*007e*/ 	.short	(.L_124 - .L_123)


	//   ....[0]....
.L_123:
        /*0080*/ 	.word	0x000021e0


	//----- nvinfo : EIATTR_CBANK_PARAM_SIZE
	.align		4
.L_124:
        /*0084*/ 	.byte	0x03, 0x19
        /*0086*/ 	.short	0x0024


	//----- nvinfo : EIATTR_PARAM_CBANK
	.align		4
        /*0088*/ 	.byte	0x04, 0x0a
        /*008a*/ 	.short	(.L_126 - .L_125)
	.align		4
.L_125:
        /*008c*/ 	.word	index@(.nv.constant0._Z17mytwodtiledkernelILi128ELi128ELi8ELi8ELi8EEvPfS0_S0_iii)
        /*0090*/ 	.short	0x0380
        /*0092*/ 	.short	0x0024


	//----- nvinfo : EIATTR_SW_WAR
	.align		4
.L_126:
        /*0094*/ 	.byte	0x04, 0x36
        /*0096*/ 	.short	(.L_128 - .L_127)
.L_127:
        /*0098*/ 	.word	0x00000008
.L_128:


//--------------------- .nv.info._Z18sgemm1DBlocktilingILi64ELi64ELi8ELi8EEviiifPKfS1_fPf --------------------------
	.section	.nv.info._Z18sgemm1DBlocktilingILi64ELi64ELi8ELi8EEviiifPKfS1_fPf,"",@"SHT_CUDA_INFO"
	.sectionflags	@""
	.align	4


	//----- nvinfo : EIATTR_CUDA_API_VERSION
	.align		4
        /*0000*/ 	.byte	0x04, 0x37
        /*0002*/ 	.short	(.L_130 - .L_129)
.L_129:
        /*0004*/ 	.word	0x00000082


	//----- nvinfo : EIATTR_KPARAM_INFO
	.align		4
.L_130:
        /*0008*/ 	.byte	0x04, 0x17
        /*000a*/ 	.short	(.L_132 - .L_131)
.L_131:
        /*000c*/ 	.word	0x00000000
        /*0010*/ 	.short	0x0007
        /*0012*/ 	.short	0x0028
        /*0014*/ 	.byte	0x00, 0xf5, 0x21, 0x00


	//----- nvinfo : EIATTR_KPARAM_INFO
	.align		4
.L_132:
        /*0018*/ 	.byte	0x04, 0x17
        /*001a*/ 	.short	(.L_134 - .L_133)
.L_133:
        /*001c*/ 	.word	0x00000000
        /*0020*/ 	.short	0x0006
        /*0022*/ 	.short	0x0020
        /*0024*/ 	.byte	0x00, 0xf0, 0x11, 0x00


	//----- nvinfo : EIATTR_KPARAM_INFO
	.align		4
.L_134:
        /*0028*/ 	.byte	0x04, 0x17
        /*002a*/ 	.short	(.L_136 - .L_135)
.L_135:
        /*002c*/ 	.word	0x00000000
        /*0030*/ 	.short	0x0005
        /*0032*/ 	.short	0x0018
        /*0034*/ 	.byte	0x00, 0xf5, 0x21, 0x00


	//----- nvinfo : EIATTR_KPARAM_INFO
	.align		4
.L_136:
        /*0038*/ 	.byte	0x04, 0x17
        /*003a*/ 	.short	(.L_138 - .L_137)
.L_137:
        /*003c*/ 	.word	0x00000000
        /*0040*/ 	.short	0x0004
        /*0042*/ 	.short	0x0010
        /*0044*/ 	.byte	0x00, 0xf5, 0x21, 0x00


	//----- nvinfo : EIATTR_KPARAM_INFO
	.align		4
.L_138:
        /*0048*/ 	.byte	0x04, 0x17
        /*004a*/ 	.short	(.L_140 - .L_139)
.L_139:
        /*004c*/ 	.word	0x00000000
        /*0050*/ 	.short	0x0003
        /*0052*/ 	.short	0x000c
        /*0054*/ 	.byte	0x00, 0xf0, 0x11, 0x00


	//----- nvinfo : EIATTR_KPARAM_INFO
	.align		4
.L_140:
        /*0058*/ 	.byte	0x04, 0x17
        /*005a*/ 	.short	(.L_142 - .L_141)
.L_141:
        /*005c*/ 	.word	0x00000000
        /*0060*/ 	.short	0x0002
        /*0062*/ 	.short	0x0008
        /*0064*/ 	.byte	0x00, 0xf0, 0x11, 0x00


	//----- nvinfo : EIATTR_KPARAM_INFO
	.align		4
.L_142:
        /*0068*/ 	.byte	0x04, 0x17
        /*006a*/ 	.short	(.L_144 - .L_143)
.L_143:
        /*006c*/ 	.word	0x00000000
        /*0070*/ 	.short	0x0001
        /*0072*/ 	.short	0x0004
        /*0074*/ 	.byte	0x00, 0xf0, 0x11, 0x00


	//----- nvinfo : EIATTR_KPARAM_INFO
	.align		4
.L_144:
        /*0078*/ 	.byte	0x04, 0x17
        /*007a*/ 	.short	(.L_146 - .L_145)
.L_145:
        /*007c*/ 	.word	0x00000000
        /*0080*/ 	.short	0x0000
        /*0082*/ 	.short	0x0000
        /*0084*/ 	.byte	0x00, 0xf0, 0x11, 0x00


	//----- nvinfo : EIATTR_SPARSE_MMA_MASK
	.align		4
.L_146:
        /*0088*/ 	.byte	0x03, 0x50
        /*008a*/ 	.short	0x0000


	//----- nvinfo : EIATTR_MAXREG_COUNT
	.align		4
        /*008c*/ 	.byte	0x03, 0x1b
        /*008e*/ 	.short	0x00ff


	//----- nvinfo : EIATTR_NUM_BARRIERS
	.align		4
        /*0090*/ 	.byte	0x02, 0x4c
        /*0092*/ 	.byte	0x01
	.zero		1


	//----- nvinfo : EIATTR_EXTERNS
	.align		4
        /*0094*/ 	.byte	0x04, 0x0f
        /*0096*/ 	.short	(.L_148 - .L_147)


	//   ....[0]....
	.align		4
.L_147:
        /*0098*/ 	.word	index@(__assertfail)


	//----- nvinfo : EIATTR_MERCURY_ISA_VERSION
	.align		4
.L_148:
        /*009c*/ 	.byte	0x03, 0x5f
        /*009e*/ 	.short	0x0101


	//----- nvinfo : EIATTR_VRC_CTA_INIT_COUNT
	.align		4
        /*00a0*/ 	.byte	0x02, 0x4a
	.zero		1
	.zero		1


	//----- nvinfo : EIATTR_SYSCALL_OFFSETS
	.align		4
        /*00a4*/ 	.byte	0x04, 0x46
        /*00a6*/ 	.short	(.L_150 - .L_149)


	//   ....[0]....
.L_149:
        /*00a8*/ 	.word	0x000001b0


	//   ....[1]....
        /*00ac*/ 	.word	0x000002a0


	//----- nvinfo : EIATTR_EXIT_INSTR_OFFSETS
	.align		4
.L_150:
        /*00b0*/ 	.byte	0x04, 0x1c
        /*00b2*/ 	.short	(.L_152 - .L_151)


	//   ....[0]....
.L_151:
        /*00b4*/ 	.word	0x000010b0


	//----- nvinfo : EIATTR_CBANK_PARAM_SIZE
	.align		4
.L_152:
        /*00b8*/ 	.byte	0x03, 0x19
        /*00ba*/ 	.short	0x0030


	//----- nvinfo : EIATTR_PARAM_CBANK
	.align		4
        /*00bc*/ 	.byte	0x04, 0x0a
        /*00be*/ 	.short	(.L_154 - .L_153)
	.align		4
.L_153:
        /*00c0*/ 	.word	index@(.nv.constant0._Z18sgemm1DBlocktilingILi64ELi64ELi8ELi8EEviiifPKfS1_fPf)
        /*00c4*/ 	.short	0x0380
        /*00c6*/ 	.short	0x0030


	//----- nvinfo : EIATTR_SW_WAR
	.align		4
.L_154:
        /*00c8*/ 	.byte	0x04, 0x36
        /*00ca*/ 	.short	(.L_156 - .L_155)
.L_155:
        /*00cc*/ 	.word	0x00000008
.L_156:


//--------------------- .nv.info._Z17myonedtiledkernelILi64ELi8ELi64ELi8EEvPfS0_S0_iii --------------------------
	.section	.nv.info._Z17myonedtiledkernelILi64ELi8ELi64ELi8EEvPfS0_S0_iii,"",@"SHT_CUDA_INFO"
	.sectionflags	@""
	.align	4


	//----- nvinfo : EIATTR_CUDA_API_VERSION
	.align		4
        /*0000*/ 	.byte	0x04, 0x37
        /*0002*/ 	.short	(.L_158 - .L_157)
.L_157:
        /*0004*/ 	.word	0x00000082


	//----- nvinfo : EIATTR_KPARAM_INFO
	.align		4
.L_158:
        /*0008*/ 	.byte	0x04, 0x17
        /*000a*/ 	.short	(.L_160 - .L_159)
.L_159:
        /*000c*/ 	.word	0x00000000
        /*0010*/ 	.short	0x0005
        /*0012*/ 	.short	0x0020
        /*0014*/ 	.byte	0x00, 0xf0, 0x11, 0x00


	//----- nvinfo : EIATTR_KPARAM_INFO
	.align		4
.L_160:
        /*0018*/ 	.byte	0x04, 0x17
        /*001a*/ 	.short	(.L_162 - .L_161)
.L_161:
        /*001c*/ 	.word	0x00000000
        /*0020*/ 	.short	0x0004
        /*0022*/ 	.short	0x001c
        /*0024*/ 	.byte	0x00, 0xf0, 0x11, 0x00


	//----- nvinfo : EIATTR_KPARAM_INFO
	.align		4
.L_162:
        /*0028*/ 	.byte	0x04, 0x17
        /*002a*/ 	.short	(.L_164 - .L_163)
.L_163:
        /*002c*/ 	.word	0x00000000
        /*0030*/ 	.short	0x0003
        /*0032*/ 	.short	0x0018
        /*0034*/ 	.byte	0x00, 0xf0, 0x11, 0x00


	//----- nvinfo : EIATTR_KPARAM_INFO
	.align		4
.L_164:
        /*0038*/ 	.byte	0x04, 0x17
        /*003a*/ 	.short	(.L_166 - .L_165)
.L_165:
        /*003c*/ 	.word	0x00000000
        /*0040*/ 	.short	0x0002
        /*0042*/ 	.short	0x0010
        /*0044*/ 	.byte	0x00, 0xf5, 0x21, 0x00


	//----- nvinfo : EIATTR_KPARAM_INFO
	.align		4
.L_166:
        /*0048*/ 	.byte	0x04, 0x17
        /*004a*/ 	.short	(.L_168 - .L_167)
.L_167:
        /*004c*/ 	.word	0x00000000
        /*0050*/ 	.short	0x0001
        /*0052*/ 	.short	0x0008
        /*0054*/ 	.byte	0x00, 0xf5, 0x21, 0x00


	//----- nvinfo : EIATTR_KPARAM_INFO
	.align		4
.L_168:
        /*0058*/ 	.byte	0x04, 0x17
        /*005a*/ 	.short	(.L_170 - .L_169)
.L_169:
        /*005c*/ 	.word	0x00000000
        /*0060*/ 	.short	0x0000
        /*0062*/ 	.short	0x0000
        /*0064*/ 	.byte	0x00, 0xf5, 0x21, 0x00


	//----- nvinfo : EIATTR_SPARSE_MMA_MASK
	.align		4
.L_170:
        /*0068*/ 	.byte	0x03, 0x50
        /*006a*/ 	.short	0x0000


	//----- nvinfo : EIATTR_MAXREG_COUNT
	.align		4
        /*006c*/ 	.byte	0x03, 0x1b
        /*006e*/ 	.short	0x00ff


	//----- nvinfo : EIATTR_NUM_BARRIERS
	.align		4
        /*0070*/ 	.byte	0x02, 0x4c
        /*0072*/ 	.byte	0x01
	.zero		1


	//----- nvinfo : EIATTR_MERCURY_ISA_VERSION
	.align		4
        /*0074*/ 	.byte	0x03, 0x5f
        /*0076*/ 	.short	0x0101


	//----- nvinfo : EIATTR_VRC_CTA_INIT_COUNT
	.align		4
        /*0078*/ 	.byte	0x02, 0x4a
	.zero		1
	.zero		1


	//----- nvinfo : EIATTR_EXIT_INSTR_OFFSETS
	.align		4
        /*007c*/ 	.byte	0x04, 0x1c
        /*007e*/ 	.short	(.L_172 - .L_171)


	//   ....[0]....
.L_171:
        /*0080*/ 	.word	0x00000cc0


	//----- nvinfo : EIATTR_CBANK_PARAM_SIZE
	.align		4
.L_172:
        /*0084*/ 	.byte	0x03, 0x19
        /*0086*/ 	.short	0x0024


	//----- nvinfo : EIATTR_PARAM_CBANK
	.align		4
        /*0088*/ 	.byte	0x04, 0x0a
        /*008a*/ 	.short	(.L_174 - .L_173)
	.align		4
.L_173:
        /*008c*/ 	.word	index@(.nv.constant0._Z17myonedtiledkernelILi64ELi8ELi64ELi8EEvPfS0_S0_iii)
        /*0090*/ 	.short	0x0380
        /*0092*/ 	.short	0x0024


	//----- nvinfo : EIATTR_SW_WAR
	.align		4
.L_174:
        /*0094*/ 	.byte	0x04, 0x36
        /*0096*/ 	.short	(.L_176 - .L_175)
.L_175:
        /*0098*/ 	.word	0x00000008
.L_176:


//--------------------- .nv.info._Z19myRowCoalesceKernelILj32EEvPfS0_S0_iii --------------------------
	.section	.nv.info._Z19myRowCoalesceKernelILj32EEvPfS0_S0_iii,"",@"SHT_CUDA_INFO"
	.sectionflags	@""
	.align	4


	//----- nvinfo : EIATTR_CUDA_API_VERSION
	.align		4
        /*0000*/ 	.byte	0x04, 0x37
        /*0002*/ 	.short	(.L_178 - .L_177)
.L_177:
        /*0004*/ 	.word	0x00000082


	//----- nvinfo : EIATTR_KPARAM_INFO
	.align		4
.L_178:
        /*0008*/ 	.byte	0x04, 0x17
        /*000a*/ 	.short	(.L_180 - .L_179)
.L_179:
        /*000c*/ 	.word	0x00000000
        /*0010*/ 	.short	0x0005
        /*0012*/ 	.short	0x0020
        /*0014*/ 	.byte	0x00, 0xf0, 0x11, 0x00


	//----- nvinfo : EIATTR_KPARAM_INFO
	.align		4
.L_180:
        /*0018*/ 	.byte	0x04, 0x17
        /*001a*/ 	.short	(.L_182 - .L_181)
.L_181:
        /*001c*/ 	.word	0x00000000
        /*0020*/ 	.short	0x0004
        /*0022*/ 	.short	0x001c
        /*0024*/ 	.byte	0x00, 0xf0, 0x11, 0x00


	//----- nvinfo : EIATTR_KPARAM_INFO
	.align		4
.L_182:
        /*0028*/ 	.byte	0x04, 0x17
        /*002a*/ 	.short	(.L_184 - .L_183)
.L_183:
        /*002c*/ 	.word	0x00000000
        /*0030*/ 	.short	0x0003
        /*0032*/ 	.short	0x0018
        /*0034*/ 	.byte	0x00, 0xf0, 0x11, 0x00


	//----- nvinfo : EIATTR_KPARAM_INFO
	.align		4
.L_184:
        /*0038*/ 	.byte	0x04, 0x17
        /*003a*/ 	.short	(.L_186 - .L_185)
.L_185:
        /*003c*/ 	.word	0x00000000
        /*0040*/ 	.short	0x0002
        /*0042*/ 	.short	0x0010
        /*0044*/ 	.byte	0x00, 0xf5, 0x21, 0x00


	//----- nvinfo : EIATTR_KPARAM_INFO
	.align		4
.L_186:
        /*0048*/ 	.byte	0x04, 0x17
        /*004a*/ 	.short	(.L_188 - .L_187)
.L_187:
        /*004c*/ 	.word	0x00000000
        /*0050*/ 	.short	0x0001
        /*0052*/ 	.short	0x0008
        /*0054*/ 	.byte	0x00, 0xf5, 0x21, 0x00


	//----- nvinfo : EIATTR_KPARAM_INFO
	.align		4
.L_188:
        /*0058*/ 	.byte	0x04, 0x17
        /*005a*/ 	.short	(.L_190 - .L_189)
.L_189:
        /*005c*/ 	.word	0x00000000
        /*0060*/ 	.short	0x0000
        /*0062*/ 	.short	0x0000
        /*0064*/ 	.byte	0x00, 0xf5, 0x21, 0x00


	//----- nvinfo : EIATTR_SPARSE_MMA_MASK
	.align		4
.L_190:
        /*0068*/ 	.byte	0x03, 0x50
        /*006a*/ 	.short	0x0000


	//----- nvinfo : EIATTR_MAXREG_COUNT
	.align		4
        /*006c*/ 	.byte	0x03, 0x1b
        /*006e*/ 	.short	0x00ff


	//----- nvinfo : EIATTR_MERCURY_ISA_VERSION
	.align		4
        /*0070*/ 	.byte	0x03, 0x5f
        /*0072*/ 	.short	0x0101


	//----- nvinfo : EIATTR_VRC_CTA_INIT_COUNT
	.align		4
        /*0074*/ 	.byte	0x02, 0x4a
	.zero		1
	.zero		1


	//----- nvinfo : EIATTR_EXIT_INSTR_OFFSETS
	.align		4
        /*0078*/ 	.byte	0x04, 0x1c
        /*007a*/ 	.short	(.L_192 - .L_191)


	//   ....[0]....
.L_191:
        /*007c*/ 	.word	0x000000d0


	//   ....[1]....
        /*0080*/ 	.word	0x00000850


	//----- nvinfo : EIATTR_CBANK_PARAM_SIZE
	.align		4
.L_192:
        /*0084*/ 	.byte	0x03, 0x19
        /*0086*/ 	.short	0x0024


	//----- nvinfo : EIATTR_PARAM_CBANK
	.align		4
        /*0088*/ 	.byte	0x04, 0x0a
        /*008a*/ 	.short	(.L_194 - .L_193)
	.align		4
.L_193:
        /*008c*/ 	.word	index@(.nv.constant0._Z19myRowCoalesceKernelILj32EEvPfS0_S0_iii)
        /*0090*/ 	.short	0x0380
        /*0092*/ 	.short	0x0024


	//----- nvinfo : EIATTR_SW_WAR
	.align		4
.L_194:
        /*0094*/ 	.byte	0x04, 0x36
        /*0096*/ 	.short	(.L_196 - .L_195)
.L_195:
        /*0098*/ 	.word	0x00000008
.L_196:


//--------------------- .nv.info._Z25sgemm_global_mem_coalesceILj32EEviiifPKfS1_fPf --------------------------
	.section	.nv.info._Z25sgemm_global_mem_coalesceILj32EEviiifPKfS1_fPf,"",@"SHT_CUDA_INFO"
	.sectionflags	@""
	.align	4


	//----- nvinfo : EIATTR_CUDA_API_VERSION
	.align		4
        /*0000*/ 	.byte	0x04, 0x37
        /*0002*/ 	.short	(.L_198 - .L_197)
.L_197:
        /*0004*/ 	.word	0x00000082


	//----- nvinfo : EIATTR_KPARAM_INFO
	.align		4
.L_198:
        /*0008*/ 	.byte	0x04, 0x17
        /*000a*/ 	.short	(.L_200 - .L_199)
.L_199:
        /*000c*/ 	.word	0x00000000
        /*0010*/ 	.short	0x0007
        /*0012*/ 	.short	0x0028
        /*0014*/ 	.byte	0x00, 0xf5, 0x21, 0x00


	//----- nvinfo : EIATTR_KPARAM_INFO
	.align		4
.L_200:
        /*0018*/ 	.byte	0x04, 0x17
        /*001a*/ 	.short	(.L_202 - .L_201)
.L_201:
        /*001c*/ 	.word	0x00000000
        /*0020*/ 	.short	0x0006
        /*0022*/ 	.short	0x0020
        /*0024*/ 	.byte	0x00, 0xf0, 0x11, 0x00


	//----- nvinfo : EIATTR_KPARAM_INFO
	.align		4
.L_202:
        /*0028*/ 	.byte	0x04, 0x17
        /*002a*/ 	.short	(.L_204 - .L_203)
.L_203:
        /*002c*/ 	.word	0x00000000
        /*0030*/ 	.short	0x0005
        /*0032*/ 	.short	0x0018
        /*0034*/ 	.byte	0x00, 0xf5, 0x21, 0x00


	//----- nvinfo : EIATTR_KPARAM_INFO
	.align		4
.L_204:
        /*0038*/ 	.byte	0x04, 0x17
        /*003a*/ 	.short	(.L_206 - .L_205)
.L_205:
        /*003c*/ 	.word	0x00000000
        /*0040*/ 	.short	0x0004
        /*0042*/ 	.short	0x0010
        /*0044*/ 	.byte	0x00, 0xf5, 0x21, 0x00


	//----- nvinfo : EIATTR_KPARAM_INFO
	.align		4
.L_206:
        /*0048*/ 	.byte	0x04, 0x17
        /*004a*/ 	.short	(.L_208 - .L_207)
.L_207:
        /*004c*/ 	.word	0x00000000
        /*0050*/ 	.short	0x0003
        /*0052*/ 	.short	0x000c
        /*0054*/ 	.byte	0x00, 0xf0, 0x11, 0x00


	//----- nvinfo : EIATTR_KPARAM_INFO
	.align		4
.L_208:
        /*0058*/ 	.byte	0x04, 0x17
        /*005a*/ 	.short	(.L_210 - .L_209)
.L_209:
        /*005c*/ 	.word	0x00000000
        /*0060*/ 	.short	0x0002
        /*0062*/ 	.short	0x0008
        /*0064*/ 	.byte	0x00, 0xf0, 0x11, 0x00


	//----- nvinfo : EIATTR_KPARAM_INFO
	.align		4
.L_210:
        /*0068*/ 	.byte	0x04, 0x17
        /*006a*/ 	.short	(.L_212 - .L_211)
.L_211:
        /*006c*/ 	.word	0x00000000
        /*0070*/ 	.short	0x0001
        /*0072*/ 	.short	0x0004
        /*0074*/ 	.byte	0x00, 0xf0, 0x11, 0x00


	//----- nvinfo : EIATTR_KPARAM_INFO
	.align		4
.L_212:
        /*0078*/ 	.byte	0x04, 0x17
        /*007a*/ 	.short	(.L_214 - .L_213)
.L_213:
        /*007c*/ 	.word	0x00000000
        /*0080*/ 	.short	0x0000
        /*0082*/ 	.short	0x0000
        /*0084*/ 	.byte	0x00, 0xf0, 0x11, 0x00


	//----- nvinfo : EIATTR_SPARSE_MMA_MASK
	.align		4
.L_214:
        /*0088*/ 	.byte	0x03, 0x50
        /*008a*/ 	.short	0x0000


	//----- nvinfo : EIATTR_MAXREG_COUNT
	.align		4
        /*008c*/ 	.byte	0x03, 0x1b
        /*008e*/ 	.short	0x00ff


	//----- nvinfo : EIATTR_MERCURY_ISA_VERSION
	.align		4
        /*0090*/ 	.byte	0x03, 0x5f
        /*0092*/ 	.short	0x0101


	//----- nvinfo : EIATTR_VRC_CTA_INIT_COUNT
	.align		4
        /*0094*/ 	.byte	0x02, 0x4a
	.zero		1
	.zero		1


	//----- nvinfo : EIATTR_EXIT_INSTR_OFFSETS
	.align		4
        /*0098*/ 	.byte	0x04, 0x1c
        /*009a*/ 	.short	(.L_216 - .L_215)


	//   ....[0]....
.L_215:
        /*009c*/ 	.word	0x000000c0


	//   ....[1]....
        /*00a0*/ 	.word	0x00000890


	//----- nvinfo : EIATTR_CBANK_PARAM_SIZE
	.align		4
.L_216:
        /*00a4*/ 	.byte	0x03, 0x19
        /*00a6*/ 	.short	0x0030


	//----- nvinfo : EIATTR_PARAM_CBANK
	.align		4
        /*00a8*/ 	.byte	0x04, 0x0a
        /*00aa*/ 	.short	(.L_218 - .L_217)
	.align		4
.L_217:
        /*00ac*/ 	.word	index@(.nv.constant0._Z25sgemm_global_mem_coalesceILj32EEviiifPKfS1_fPf)
        /*00b0*/ 	.short	0x0380
        /*00b2*/ 	.short	0x0030


	//----- nvinfo : EIATTR_SW_WAR
	.align		4
.L_218:
        /*00b4*/ 	.byte	0x04, 0x36
        /*00b6*/ 	.short	(.L_220 - .L_219)
.L_219:
        /*00b8*/ 	.word	0x00000008
.L_220:


//--------------------- .nv.callgraph             --------------------------
	.section	.nv.callgraph,"",@"SHT_CUDA_CALLGRAPH"
	.align	4
	.sectionentsize	8
	.align		4
        /*0000*/ 	.word	0x00000000
	.align		4
        /*0004*/ 	.word	0xffffffff
	.align		4
        /*0008*/ 	.word	index@(_Z18sgemm2DBlocktilingILi64ELi64ELi8ELi8ELi8EEviiifPKfS1_fPf)
	.align		4
        /*000c*/ 	.word	index@(__assertfail)
	.align		4
        /*0010*/ 	.word	index@(_Z18sgemm2DBlocktilingILi128ELi128ELi8ELi8ELi8EEviiifPKfS1_fPf)
	.align		4
        /*0014*/ 	.word	index@(__assertfail)
	.align		4
        /*0018*/ 	.word	index@(_Z18sgemm1DBlocktilingILi64ELi64ELi8ELi8EEviiifPKfS1_fPf)
	.align		4
        /*001c*/ 	.word	index@(__assertfail)
	.align		4
        /*0020*/ 	.word	0x00000000
	.align		4
        /*0024*/ 	.word	0xfffffffe
	.align		4
        /*0028*/ 	.word	0x00000000
	.align		4
        /*002c*/ 	.word	0xfffffffd
	.align		4
        /*0030*/ 	.word	0x00000000
	.align		4
        /*0034*/ 	.word	0xfffffffc


//--------------------- .nv.constant4             --------------------------
	.section	.nv.constant4,"a",@progbits
	.align	8
	.align		8
.nv.constant4:
        /*0000*/ 	.dword	__assertfail
	.align		8
        /*0008*/ 	.dword	__unnamed_1
	.align		8
        /*0010*/ 	.dword	__unnamed_2
	.align		8
        /*0018*/ 	.dword	__unnamed_3
	.align		8
        /*0020*/ 	.dword	$str
	.align		8
        /*0028*/ 	.dword	$str$1
	.align		8
        /*0030*/ 	.dword	$str$2
	.align		8
        /*0038*/ 	.dword	$str$3


//--------------------- .text._Z18sgemm2DBlocktilingILi64ELi64ELi8ELi8ELi8EEviiifPKfS1_fPf --------------------------
	.section	.text._Z18sgemm2DBlocktilingILi64ELi64ELi8ELi8ELi8EEviiifPKfS1_fPf,"ax",@progbits
	.align	128
        .global         _Z18sgemm2DBlocktilingILi64ELi64ELi8ELi8ELi8EEviiifPKfS1_fPf
        .type           _Z18sgemm2DBlocktilingILi64ELi64ELi8ELi8ELi8EEviiifPKfS1_fPf,@function
        .size           _Z18sgemm2DBlocktilingILi64ELi64ELi8ELi8ELi8EEviiifPKfS1_fPf,(.L_x_32 - _Z18sgemm2DBlocktilingILi64ELi64ELi8ELi8ELi8EEviiifPKfS1_fPf)
        .other          _Z18sgemm2DBlocktilingILi64ELi64ELi8ELi8ELi8EEviiifPKfS1_fPf,@"STO_CUDA_ENTRY STV_DEFAULT"
_Z18sgemm2DBlocktilingILi64ELi64ELi8ELi8ELi8EEviiifPKfS1_fPf:
.text._Z18sgemm2DBlocktilingILi64ELi64ELi8ELi8ELi8EEviiifPKfS1_fPf:
[----:B------:R-:W0:Y:S01]  /*0000*/  LDC R1, c[0x0][0x37c] ;  /* 0x0000df00ff017b82 */ /* 0x000e220000000800 */
[----:B------:R-:W1:Y:S01]  /*0010*/  LDCU UR4, c[0x0][0x360] ;  /* 0x00006c00ff0477ac */ /* 0x000e620008000800 */
[----:B------:R-:W2:Y:S01]  /*0020*/  LDCU.64 UR36, c[0x0][0x358] ;  /* 0x00006b00ff2477ac */ /* 0x000ea20008000a00 */
[----:B-1----:R-:W-:-:S09]  /*0030*/  UISETP.NE.AND UP0, UPT, UR4, 0x40, UPT ;  /* 0x000000400400788c */ /* 0x002fd2000bf05270 */
[----:B--2---:R-:W-:Y:S05]  /*0040*/  BRA.U !UP0, `(.L_x_0) ;  /* 0x0000000108407547 */ /* 0x004fea000b800000 */
[----:B------:R-:W-:Y:S01]  /*0050*/  MOV R0, 0x0 ;  /* 0x0000000000007802 */ /* 0x000fe20000000f00 */
[----:B------:R-:W1:Y:S01]  /*0060*/  LDCU.64 UR4, c[0x4][0x38] ;  /* 0x01000700ff0477ac */ /* 0x000e620008000a00 */
[----:B------:R-:W-:Y:S01]  /*0070*/  HFMA2 R8, -RZ, RZ, 0, 1.752376556396484375e-05 ;  /* 0x00000126ff087431 */ /* 0x000fe200000001ff */
[----:B------:R-:W-:Y:S01]  /*0080*/  MOV R12, 0x1 ;  /* 0x00000001000c7802 */ /* 0x000fe20000000f00 */
[----:B------:R2:W3:Y:S01]  /*0090*/  LDC.64 R2, c[0x4][R0] ;  /* 0x0100000000027b82 */ /* 0x0004e20000000a00 */
[----:B------:R-:W4:Y:S01]  /*00a0*/  LDCU.64 UR6, c[0x4][0x28] ;  /* 0x01000500ff0677ac */ /* 0x000f220008000a00 */
[----:B------:R-:W-:Y:S01]  /*00b0*/  IMAD.MOV.U32 R13, RZ, RZ, RZ ;  /* 0x000000ffff0d7224 */ /* 0x000fe200078e00ff */
[----:B------:R-:W5:Y:S01]  /*00c0*/  LDCU.64 UR8, c[0x4][0x18] ;  /* 0x01000300ff0877ac */ /* 0x000f620008000a00 */
[----:B-1----:R-:W-:Y:S02]  /*00d0*/  MOV R4, UR4 ;  /* 0x0000000400047c02 */ /* 0x002fe40008000f00 */
[----:B------:R-:W-:Y:S01]  /*00e0*/  MOV R5, UR5 ;  /* 0x0000000500057c02 */ /* 0x000fe20008000f00 */
[----:B----4-:R-:W-:Y:S01]  /*00f0*/  IMAD.U32 R6, RZ, RZ, UR6 ;  /* 0x00000006ff067e24 */ /* 0x010fe2000f8e00ff */
[----:B------:R-:W-:-:S02]  /*0100*/  MOV R7, UR7 ;  /* 0x0000000700077c02 */ /* 0x000fc40008000f00 */
[----:B-----5:R-:W-:Y:S01]  /*0110*/  MOV R10, UR8 ;  /* 0x00000008000a7c02 */ /* 0x020fe20008000f00 */
[----:B--2---:R-:W-:-:S07]  /*0120*/  IMAD.U32 R11, RZ, RZ, UR9 ;  /* 0x00000009ff0b7e24 */ /* 0x004fce000f8e00ff */
[----:B------:R-:W-:-:S07]  /*0130*/  LEPC R20, `(.L_x_0) ;  /* 0x000000001014794e */ /* 0x000fce0000000000 */
[----:B0--3--:R-:W-:Y:S05]  /*0140*/  CALL.ABS.NOINC R2 ;  /* 0x0000000002007343 */ /* 0x009fea0003c00000 */
.L_x_0:
[----:B------:R-:W1:Y:S01]  /*0150*/  S2R R35, SR_CTAID.X ;  /* 0x0000000000237919 */ /* 0x000e620000002500 */
[----:B------:R-:W2:Y:S01]  /*0160*/  LDC R34, c[0x0][0x388] ;  /* 0x0000e200ff227b82 */ /* 0x000ea20000000800 */
[----:B------:R-:W-:Y:S02]  /*0170*/  CS2R R4, SRZ ;  /* 0x0000000000047805 */ /* 0x000fe4000001ff00 */
[----:B------:R-:W-:Y:S01]  /*0180*/  CS2R R6, SRZ ;  /* 0x0000000000067805 */ /* 0x000fe2000001ff00 */
[----:B------:R-:W3:Y:S01]  /*0190*/  S2R R0, SR_TID.X ;  /* 0x0000000000007919 */ /* 0x000ee20000002100 */
[----:B------:R-:W-:Y:S02]  /*01a0*/  CS2R R8, SRZ ;  /* 0x0000000000087805 */ /* 0x000fe4000001ff00 */
[----:B------:R-:W-:Y:S02]  /*01b0*/  CS2R R10, SRZ ;  /* 0x00000000000a7805 */ /* 0x000fe4000001ff00 */
[----:B------:R-:W-:-:S02]  /*01c0*/  CS2R R12, SRZ ;  /* 0x00000000000c7805 */ /* 0x000fc4000001ff00 */
[----:B------:R-:W-:Y:S01]  /*01d0*/  CS2R R14, SRZ ;  /* 0x00000000000e7805 */ /* 0x000fe2000001ff00 */
[----:B------:R-:W4:Y:S01]  /*01e0*/  S2UR UR4, SR_CTAID.Y ;  /* 0x00000000000479c3 */ /* 0x000f220000002600 */
[----:B------:R-:W-:Y:S02]  /*01f0*/  CS2R R16, SRZ ;  /* 0x0000000000107805 */ /* 0x000fe4000001ff00 */
[----:B------:R-:W-:Y:S02]  /*0200*/  CS2R R18, SRZ ;  /* 0x0000000000127805 */ /* 0x000fe4000001ff00 */
[----:B------:R-:W-:Y:S02]  /*0210*/  CS2R R20, SRZ ;  /* 0x0000000000147805 */ /* 0x000fe4000001ff00 */
[----:B------:R-:W-:Y:S02]  /*0220*/  CS2R R22, SRZ ;  /* 0x0000000000167805 */ /* 0x000fe4000001ff00 */
[----:B------:R-:W-:-:S02]  /*0230*/  CS2R R24, SRZ ;  /* 0x0000000000187805 */ /* 0x000fc4000001ff00 */
[----:B------:R-:W-:Y:S02]  /*0240*/  CS2R R26, SRZ ;  /* 0x00000000001a7805 */ /* 0x000fe4000001ff00 */
[----:B------:R-:W-:Y:S01]  /*0250*/  CS2R R28, SRZ ;  /* 0x00000000001c7805 */ /* 0x000fe2000001ff00 */
[----:B------:R-:W5:Y:S01]  /*0260*/  LDC R36, c[0x0][0x384] ;  /* 0x0000e100ff247b82 */ /* 0x000f620000000800 */
[----:B------:R-:W-:Y:S02]  /*0270*/  CS2R R30, SRZ ;  /* 0x00000000001e7805 */ /* 0x000fe4000001ff00 */
[----:B------:R-:W-:Y:S02]  /*0280*/  CS2R R40, SRZ ;  /* 0x0000000000287805 */ /* 0x000fe4000001ff00 */
[----:B------:R-:W-:Y:S02]  /*0290*/  CS2R R42, SRZ ;  /* 0x00000000002a7805 */ /* 0x000fe4000001ff00 */
[----:B------:R-:W-:-:S02]  /*02a0*/  CS2R R44, SRZ ;  /* 0x00000000002c7805 */ /* 0x000fc4000001ff00 */
[----:B------:R-:W-:Y:S02]  /*02b0*/  CS2R R46, SRZ ;  /* 0x00000000002e7805 */ /* 0x000fe4000001ff00 */
[----:B------:R-:W-:Y:S02]  /*02c0*/  CS2R R48, SRZ ;  /* 0x0000000000307805 */ /* 0x000fe4000001ff00 */
[----:B------:R-:W-:Y:S01]  /*02d0*/  CS2R R50, SRZ ;  /* 0x0000000000327805 */ /* 0x000fe2000001ff00 */
[----:B------:R-:W0:Y:S01]  /*02e0*/  LDC.64 R32, c[0x0][0x390] ;  /* 0x0000e400ff207b82 */ /* 0x000e220000000a00 */
[----:B--2---:R-:W-:Y:S02]  /*02f0*/  ISETP.NE.AND P0, PT, R34, RZ, PT ;  /* 0x000000ff2200720c */ /* 0x004fe40003f05270 */
[----:B------:R-:W-:Y:S02]  /*0300*/  CS2R R52, SRZ ;  /* 0x0000000000347805 */ /* 0x000fe4000001ff00 */
[----:B------:R-:W-:-:S02]  /*0310*/  CS2R R54, SRZ ;  /* 0x0000000000367805 */ /* 0x000fc4000001ff00 */
[----:B------:R-:W-:Y:S02]  /*0320*/  CS2R R56, SRZ ;  /* 0x0000000000387805 */ /* 0x000fe4000001ff00 */
[----:B------:R-:W-:Y:S02]  /*0330*/  CS2R R58, SRZ ;  /* 0x00000000003a7805 */ /* 0x000fe4000001ff00 */
[----:B------:R-:W-:Y:S02]  /*0340*/  CS2R R60, SRZ ;  /* 0x00000000003c7805 */ /* 0x000fe4000001ff00 */
[----:B-1----:R-:W-:Y:S01]  /*0350*/  SHF.L.U32 R35, R35, 0x6, RZ ;  /* 0x0000000623237819 */ /* 0x002fe200000006ff */
[----:B------:R-:W1:Y:S01]  /*0360*/  LDC.64 R64, c[0x0][0x398] ;  /* 0x0000e600ff407b82 */ /* 0x000e620000000a00 */
[----:B----4-:R-:W-:Y:S01]  /*0370*/  USHF.L.U32 UR4, UR4, 0x6, URZ ;  /* 0x0000000604047899 */ /* 0x010fe200080006ff */
[----:B------:R-:W-:Y:S02]  /*0380*/  CS2R R62, SRZ ;  /* 0x00000000003e7805 */ /* 0x000fe4000001ff00 */
[----:B------:R-:W-:-:S02]  /*0390*/  CS2R R70, SRZ ;  /* 0x0000000000467805 */ /* 0x000fc4000001ff00 */
[----:B------:R-:W-:Y:S02]  /*03a0*/  CS2R R82, SRZ ;  /* 0x0000000000527805 */ /* 0x000fe4000001ff00 */
[----:B------:R-:W-:Y:S02]  /*03b0*/  CS2R R84, SRZ ;  /* 0x0000000000547805 */ /* 0x000fe4000001ff00 */
[----:B------:R-:W-:Y:S01]  /*03c0*/  CS2R R86, SRZ ;  /* 0x0000000000567805 */ /* 0x000fe2000001ff00 */
[----:B------:R-:W-:Y:S01]  /*03d0*/  IMAD R3, R34, UR4, RZ ;  /* 0x0000000422037c24 */ /* 0x000fe2000f8e02ff */
[----:B------:R-:W-:Y:S01]  /*03e0*/  CS2R R88, SRZ ;  /* 0x0000000000587805 */ /* 0x000fe2000001ff00 */
[----:B-----5:R-:W-:Y:S01]  /*03f0*/  IMAD R92, R36, UR4, R35 ;  /* 0x00000004245c7c24 */ /* 0x020fe2000f8e0223 */
[C---:B---3--:R-:W-:Y:S02]  /*0400*/  LOP3.LUT R90, R0.reuse, 0x7, RZ, 0xc0, !PT ;  /* 0x00000007005a7812 */ /* 0x048fe400078ec0ff */
[----:B------:R-:W-:Y:S01]  /*0410*/  LOP3.LUT R91, R0, 0x38, RZ, 0xc0, !PT ;  /* 0x00000038005b7812 */ /* 0x000fe200078ec0ff */
[----:B0-----:R-:W-:Y:S01]  /*0420*/  IMAD.WIDE.U32 R32, R3, 0x4, R32 ;  /* 0x0000000403207825 */ /* 0x001fe200078e0020 */
[----:B------:R-:W-:-:S03]  /*0430*/  CS2R R2, SRZ ;  /* 0x0000000000027805 */ /* 0x000fc6000001ff00 */
[----:B-1----:R-:W-:Y:S01]  /*0440*/  IMAD.WIDE.U32 R64, R35, 0x4, R64 ;  /* 0x0000000423407825 */ /* 0x002fe200078e0040 */
[----:B------:R-:W-:Y:S06]  /*0450*/  @!P0 BRA `(.L_x_1) ;  /* 0x0000000800a88947 */ /* 0x000fec0003800000 */
[----:B------:R-:W0:Y:S01]  /*0460*/  S2UR UR5, SR_CgaCtaId ;  /* 0x00000000000579c3 */ /* 0x000e220000008800 */
[----:B------:R-:W-:Y:S01]  /*0470*/  IMAD.IADD R95, R0, 0x1, R36 ;  /* 0x00000001005f7824 */ /* 0x000fe200078e0224 */
[----:B------:R-:W-:Y:S01]  /*0480*/  UMOV UR4, 0x400 ;  /* 0x0000040000047882 */ /* 0x000fe20000000000 */
[----:B------:R-:W-:Y:S01]  /*0490*/  IMAD.MOV.U32 R67, RZ, RZ, R33 ;  /* 0x000000ffff437224 */ /* 0x000fe200078e0021 */
[----:B------:R-:W-:Y:S01]  /*04a0*/  SHF.R.U32.HI R33, RZ, 0x3, R0 ;  /* 0x00000003ff217819 */ /* 0x000fe20000011600 */
[----:B------:R-:W-:Y:S01]  /*04b0*/  HFMA2 R102, -RZ, RZ, 0, 0 ;  /* 0x00000000ff667431 */ /* 0x000fe200000001ff */
[----:B------:R-:W-:Y:S01]  /*04c0*/  IADD3 R97, PT, PT, R95, R36, RZ ;  /* 0x000000245f617210 */ /* 0x000fe20007ffe0ff */
[----:B------:R-:W-:Y:S01]  /*04d0*/  IMAD.MOV.U32 R2, RZ, RZ, RZ ;  /* 0x000000ffff027224 */ /* 0x000fe200078e00ff */
[----:B------:R-:W-:Y:S01]  /*04e0*/  IADD3 R94, PT, PT, R90, R91, RZ ;  /* 0x0000005b5a5e7210 */ /* 0x000fe20007ffe0ff */
[----:B------:R-:W-:Y:S01]  /*04f0*/  IMAD R99, R33, R34, R90 ;  /* 0x0000002221637224 */ /* 0x000fe200078e025a */
[----:B------:R-:W-:-:S02]  /*0500*/  IADD3 R101, PT, PT, R97, R36, RZ ;  /* 0x0000002461657210 */ /* 0x000fc40007ffe0ff */
[----:B------:R-:W-:Y:S02]  /*0510*/  MOV R66, R32 ;  /* 0x0000002000427202 */ /* 0x000fe40000000f00 */
[CC--:B------:R-:W-:Y:S01]  /*0520*/  LEA R109, R34.reuse, R99.reuse, 0x5 ;  /* 0x00000063226d7211 */ /* 0x0c0fe200078e28ff */
[----:B------:R-:W-:Y:S01]  /*0530*/  IMAD.IADD R105, R101, 0x1, R36 ;  /* 0x0000000165697824 */ /* 0x000fe200078e0224 */
[C---:B------:R-:W-:Y:S02]  /*0540*/  LEA R107, R34.reuse, R99, 0x4 ;  /* 0x00000063226b7211 */ /* 0x040fe400078e20ff */
[C---:B------:R-:W-:Y:S01]  /*0550*/  LEA R117, R34.reuse, R109, 0x4 ;  /* 0x0000006d22757211 */ /* 0x040fe200078e20ff */
[----:B------:R-:W-:Y:S01]  /*0560*/  IMAD R115, R34, 0x8, R109 ;  /* 0x0000000822737824 */ /* 0x000fe200078e026d */
[-C--:B------:R-:W-:Y:S02]  /*0570*/  IADD3 R111, PT, PT, R105, R36.reuse, RZ ;  /* 0x00000024696f7210 */ /* 0x080fe40007ffe0ff */
[----:B------:R-:W-:Y:S01]  /*0580*/  SHF.L.U32 R93, R36, 0x3, RZ ;  /* 0x00000003245d7819 */ /* 0x000fe200000006ff */
[C---:B------:R-:W-:Y:S01]  /*0590*/  IMAD R121, R34.reuse, 0x8, R117 ;  /* 0x0000000822797824 */ /* 0x040fe200078e0275 */
[----:B0-----:R-:W-:Y:S01]  /*05a0*/  ULEA UR6, UR5, UR4, 0x18 ;  /* 0x0000000405067291 */ /* 0x001fe2000f8ec0ff */
[----:B------:R-:W-:Y:S01]  /*05b0*/  IADD3 R119, PT, PT, R111, R36, RZ ;  /* 0x000000246f777210 */ /* 0x000fe20007ffe0ff */
[----:B------:R-:W-:Y:S01]  /*05c0*/  UIADD3 UR4, UPT, UPT, UR4, 0x800, URZ ;  /* 0x0000080004047890 */ /* 0x000fe2000fffe0ff */
[----:B------:R-:W-:-:S02]  /*05d0*/  LEA R103, R34, R99, 0x3 ;  /* 0x0000006322677211 */ /* 0x000fc400078e18ff */
[----:B------:R-:W-:Y:S01]  /*05e0*/  LEA R113, R34, R107, 0x3 ;  /* 0x0000006b22717211 */ /* 0x000fe200078e18ff */
[----:B------:R-:W-:Y:S01]  /*05f0*/  ULEA UR4, UR5, UR4, 0x18 ;  /* 0x0000000405047291 */ /* 0x000fe2000f8ec0ff */
[----:B------:R-:W-:Y:S02]  /*0600*/  LEA R96, R33, UR6, 0x8 ;  /* 0x0000000621607c11 */ /* 0x000fe4000f8e40ff */
[----:B------:R-:W-:Y:S02]  /*0610*/  LEA R94, R94, UR6, 0x2 ;  /* 0x000000065e5e7c11 */ /* 0x000fe4000f8e10ff */
[----:B------:R-:W-:Y:S01]  /*0620*/  IADD3 R123, PT, PT, R119, R36, RZ ;  /* 0x00000024777b7210 */ /* 0x000fe20007ffe0ff */
[----:B------:R-:W-:Y:S01]  /*0630*/  VIADD R96, R96, 0x80 ;  /* 0x0000008060607836 */ /* 0x000fe20000000000 */
[----:B------:R-:W-:Y:S02]  /*0640*/  LEA R98, R0, UR4, 0x2 ;  /* 0x0000000400627c11 */ /* 0x000fe4000f8e10ff */
[----:B------:R-:W-:-:S07]  /*0650*/  LEA R100, R90, UR4, 0x5 ;  /* 0x000000045a647c11 */ /* 0x000fce000f8e28ff */
.L_x_3:
[----:B------:R-:W-:-:S04]  /*0660*/  IMAD.WIDE.U32 R72, R99, 0x4, R66 ;  /* 0x0000000463487825 */ /* 0x000fc800078e0042 */
[--C-:B------:R-:W-:Y:S01]  /*0670*/  IMAD.WIDE.U32 R68, R103, 0x4, R66.reuse ;  /* 0x0000000467447825 */ /* 0x100fe200078e0042 */
[----:B------:R0:W2:Y:S03]  /*0680*/  LDG.E R125, desc[UR36][R72.64] ;  /* 0x00000024487d7981 */ /* 0x0000a6000c1e1900 */
[--C-:B------:R-:W-:Y:S01]  /*0690*/  IMAD.WIDE.U32 R38, R107, 0x4, R66.reuse ;  /* 0x000000046b267825 */ /* 0x100fe200078e0042 */
[----:B------:R-:W3:Y:S03]  /*06a0*/  LDG.E R104, desc[UR36][R68.64] ;  /* 0x0000002444687981 */ /* 0x000ee6000c1e1900 */
[--C-:B------:R-:W-:Y:S01]  /*06b0*/  IMAD.WIDE.U32 R36, R113, 0x4, R66.reuse ;  /* 0x0000000471247825 */ /* 0x100fe200078e0042 */
[----:B------:R-:W4:Y:S03]  /*06c0*/  LDG.E R106, desc[UR36][R38.64] ;  /* 0x00000024266a7981 */ /* 0x000f26000c1e1900 */
[--C-:B------:R-:W-:Y:S01]  /*06d0*/  IMAD.WIDE.U32 R32, R109, 0x4, R66.reuse ;  /* 0x000000046d207825 */ /* 0x100fe200078e0042 */
[----:B------:R-:W5:Y:S03]  /*06e0*/  LDG.E R108, desc[UR36][R36.64] ;  /* 0x00000024246c7981 */ /* 0x000f66000c1e1900 */
[--C-:B------:R-:W-:Y:S01]  /*06f0*/  IMAD.WIDE.U32 R34, R115, 0x4, R66.reuse ;  /* 0x0000000473227825 */ /* 0x100fe200078e0042 */
[----:B------:R1:W5:Y:S03]  /*0700*/  LDG.E R110, desc[UR36][R32.64] ;  /* 0x00000024206e7981 */ /* 0x000366000c1e1900 */
[--C-:B------:R-:W-:Y:S01]  /*0710*/  IMAD.WIDE.U32 R78, R117, 0x4, R66.reuse ;  /* 0x00000004754e7825 */ /* 0x100fe200078e0042 */
[----:B------:R1:W5:Y:S03]  /*0720*/  LDG.E R112, desc[UR36][R34.64] ;  /* 0x0000002422707981 */ /* 0x000366000c1e1900 */
[----:B------:R-:W-:-:S02]  /*0730*/  IMAD.WIDE.U32 R76, R121, 0x4, R66 ;  /* 0x00000004794c7825 */ /* 0x000fc400078e0042 */
[----:B------:R-:W5:Y:S02]  /*0740*/  LDG.E R79, desc[UR36][R78.64] ;  /* 0x000000244e4f7981 */ /* 0x000f64000c1e1900 */
[--C-:B------:R-:W-:Y:S02]  /*0750*/  IMAD.WIDE.U32 R74, R0, 0x4, R64.reuse ;  /* 0x00000004004a7825 */ /* 0x100fe400078e0040 */
[----:B------:R-:W5:Y:S02]  /*0760*/  LDG.E R77, desc[UR36][R76.64] ;  /* 0x000000244c4d7981 */ /* 0x000f64000c1e1900 */
[--C-:B0-----:R-:W-:Y:S02]  /*0770*/  IMAD.WIDE.U32 R72, R95, 0x4, R64.reuse ;  /* 0x000000045f487825 */ /* 0x101fe400078e0040 */
[----:B------:R-:W5:Y:S02]  /*0780*/  LDG.E R75, desc[UR36][R74.64] ;  /* 0x000000244a4b7981 */ /* 0x000f64000c1e1900 */
[----:B------:R-:W-:-:S02]  /*0790*/  IMAD.WIDE.U32 R80, R97, 0x4, R64 ;  /* 0x0000000461507825 */ /* 0x000fc400078e0040 */
[----:B------:R-:W5:Y:S02]  /*07a0*/  LDG.E R73, desc[UR36][R72.64] ;  /* 0x0000002448497981 */ /* 0x000f64000c1e1900 */
[--C-:B-1----:R-:W-:Y:S02]  /*07b0*/  IMAD.WIDE.U32 R32, R101, 0x4, R64.reuse ;  /* 0x0000000465207825 */ /* 0x102fe400078e0040 */
[----:B------:R-:W5:Y:S02]  /*07c0*/  LDG.E R81, desc[UR36][R80.64] ;  /* 0x0000002450517981 */ /* 0x000f64000c1e1900 */
[--C-:B------:R-:W-:Y:S02]  /*07d0*/  IMAD.WIDE.U32 R34, R105, 0x4, R64.reuse ;  /* 0x0000000469227825 */ /* 0x100fe400078e0040 */
[----:B------:R-:W5:Y:S02]  /*07e0*/  LDG.E R33, desc[UR36][R32.64] ;  /* 0x0000002420217981 */ /* 0x000f64000c1e1900 */
[----:B------:R-:W-:-:S02]  /*07f0*/  IMAD.WIDE.U32 R36, R111, 0x4, R64 ;  /* 0x000000046f247825 */ /* 0x000fc400078e0040 */
[----:B------:R-:W5:Y:S02]  /*0800*/  LDG.E R35, desc[UR36][R34.64] ;  /* 0x0000002422237981 */ /* 0x000f64000c1e1900 */
[--C-:B------:R-:W-:Y:S02]  /*0810*/  IMAD.WIDE.U32 R38, R119, 0x4, R64.reuse ;  /* 0x0000000477267825 */ /* 0x100fe400078e0040 */
[----:B------:R-:W5:Y:S02]  /*0820*/  LDG.E R37, desc[UR36][R36.64] ;  /* 0x0000002424257981 */ /* 0x000f64000c1e1900 */
[----:B------:R-:W-:Y:S02]  /*0830*/  IMAD.WIDE.U32 R68, R123, 0x4, R64 ;  /* 0x000000047b447825 */ /* 0x000fe400078e0040 */
[----:B------:R-:W5:Y:S04]  /*0840*/  LDG.E R39, desc[UR36][R38.64] ;  /* 0x0000002426277981 */ /* 0x000f68000c1e1900 */
[----:B------:R0:W5:Y:S01]  /*0850*/  LDG.E R69, desc[UR36][R68.64] ;  /* 0x0000002444457981 */ /* 0x000162000c1e1900 */
[----:B------:R-:W-:Y:S05]  /*0860*/  WARPSYNC.ALL ;  /* 0x0000000000007948 */ /* 0x000fea0003800000 */
[----:B------:R-:W1:Y:S01]  /*0870*/  LDCU UR4, c[0x0][0x388] ;  /* 0x00007100ff0477ac */ /* 0x000e620008000800 */
[----:B------:R-:W-:Y:S01]  /*0880*/  IADD3 R102, PT, PT, R102, 0x8, RZ ;  /* 0x0000000866667810 */ /* 0x000fe20007ffe0ff */
[----:B0-----:R-:W-:-:S03]  /*0890*/  IMAD.MOV.U32 R68, RZ, RZ, R96 ;  /* 0x000000ffff447224 */ /* 0x001fc600078e0060 */
[----:B-1----:R-:W-:Y:S01]  /*08a0*/  ISETP.GE.U32.AND P1, PT, R102, UR4, PT ;  /* 0x0000000466007c0c */ /* 0x002fe2000bf26070 */
[----:B------:R-:W-:Y:S01]  /*08b0*/  UMOV UR4, 0x10 ;  /* 0x0000001000047882 */ /* 0x000fe20000000000 */
[----:B--2---:R0:W-:Y:S04]  /*08c0*/  STS [R94], R125 ;  /* 0x0000007d5e007388 */ /* 0x0041e80000000800 */
[----:B---3--:R0:W-:Y:S04]  /*08d0*/  STS [R94+0x100], R104 ;  /* 0x000100685e007388 */ /* 0x0081e80000000800 */
[----:B----4-:R0:W-:Y:S04]  /*08e0*/  STS [R94+0x200], R106 ;  /* 0x0002006a5e007388 */ /* 0x0101e80000000800 */
[----:B-----5:R0:W-:Y:S04]  /*08f0*/  STS [R94+0x300], R108 ;  /* 0x0003006c5e007388 */ /* 0x0201e80000000800 */
[----:B------:R0:W-:Y:S04]  /*0900*/  STS [R94+0x400], R110 ;  /* 0x0004006e5e007388 */ /* 0x0001e80000000800 */
[----:B------:R0:W-:Y:S04]  /*0910*/  STS [R94+0x500], R112 ;  /* 0x000500705e007388 */ /* 0x0001e80000000800 */
[----:B------:R0:W-:Y:S04]  /*0920*/  STS [R94+0x600], R79 ;  /* 0x0006004f5e007388 */ /* 0x0001e80000000800 */
[----:B------:R0:W-:Y:S04]  /*0930*/  STS [R94+0x700], R77 ;  /* 0x0007004d5e007388 */ /* 0x0001e80000000800 */
[----:B------:R0:W-:Y:S04]  /*0940*/  STS [R98], R75 ;  /* 0x0000004b62007388 */ /* 0x0001e80000000800 */
[----:B------:R0:W-:Y:S04]  /*0950*/  STS [R98+0x100], R73 ;  /* 0x0001004962007388 */ /* 0x0001e80000000800 */
[----:B------:R0:W-:Y:S04]  /*0960*/  STS [R98+0x200], R81 ;  /* 0x0002005162007388 */ /* 0x0001e80000000800 */
[----:B------:R0:W-:Y:S04]  /*0970*/  STS [R98+0x300], R33 ;  /* 0x0003002162007388 */ /* 0x0001e80000000800 */
[----:B------:R0:W-:Y:S04]  /*0980*/  STS [R98+0x400], R35 ;  /* 0x0004002362007388 */ /* 0x0001e80000000800 */
[----:B------:R0:W-:Y:S04]  /*0990*/  STS [R98+0x500], R37 ;  /* 0x0005002562007388 */ /* 0x0001e80000000800 */
[----:B------:R0:W-:Y:S04]  /*09a0*/  STS [R98+0x600], R39 ;  /* 0x0006002762007388 */ /* 0x0001e80000000800 */
[----:B------:R0:W-:Y:S01]  /*09b0*/  STS [R98+0x700], R69 ;  /* 0x0007004562007388 */ /* 0x0001e20000000800 */
[----:B------:R-:W-:Y:S06]  /*09c0*/  BAR.SYNC.DEFER_BLOCKING 0x0 ;  /* 0x0000000000007b1d */ /* 0x000fec0000010000 */
.L_x_2:
[----:B------:R-:W-:Y:S04]  /*09d0*/  LDS R72, [R68+-0x80] ;  /* 0xffff800044487984 */ /* 0x000fe80000000800 */
[----:B0-----:R-:W0:Y:S04]  /*09e0*/  LDS.128 R32, [R100+UR4+-0x10] ;  /* 0xfffff00464207984 */ /* 0x001e280008000c00 */
[----:B------:R-:W1:Y:S01]  /*09f0*/  LDS.128 R36, [R100+UR4] ;  /* 0x0000000464247984 */ /* 0x000e620008000c00 */
[----:B------:R-:W-:-:S03]  /*0a00*/  UIADD3 UR4, UPT, UPT, UR4, 0x100, URZ ;  /* 0x0000010004047890 */ /* 0x000fc6000fffe0ff */
[----:B------:R-:W2:Y:S01]  /*0a10*/  LDS R74, [R68+-0x60] ;  /* 0xffffa000444a7984 */ /* 0x000ea20000000800 */
[----:B------:R-:W-:-:S03]  /*0a20*/  UISETP.NE.AND UP0, UPT, UR4, 0x810, UPT ;  /* 0x000008100400788c */ /* 0x000fc6000bf05270 */
[----:B------:R-:W3:Y:S04]  /*0a30*/  LDS R76, [R68+-0x40] ;  /* 0xffffc000444c7984 */ /* 0x000ee80000000800 */
[----:B------:R-:W4:Y:S04]  /*0a40*/  LDS R78, [R68+-0x20] ;  /* 0xffffe000444e7984 */ /* 0x000f280000000800 */
[----:B------:R-:W5:Y:S04]  /*0a50*/  LDS R80, [R68] ;  /* 0x0000000044507984 */ /* 0x000f680000000800 */
[----:B------:R-:W5:Y:S01]  /*0a60*/  LDS R104, [R68+0x20] ;  /* 0x0000200044687984 */ /* 0x000f620000000800 */
[C---:B0-----:R-:W-:Y:S01]  /*0a70*/  FFMA R89, R72.reuse, R32, R89 ;  /* 0x0000002048597223 */ /* 0x041fe20000000059 */
[C---:B------:R-:W-:Y:S01]  /*0a80*/  FFMA R88, R72.reuse, R33, R88 ;  /* 0x0000002148587223 */ /* 0x040fe20000000058 */
[C---:B------:R-:W-:Y:S01]  /*0a90*/  FFMA R87, R72.reuse, R34, R87 ;  /* 0x0000002248577223 */ /* 0x040fe20000000057 */
[C---:B------:R-:W-:Y:S01]  /*0aa0*/  FFMA R86, R72.reuse, R35, R86 ;  /* 0x0000002348567223 */ /* 0x040fe20000000056 */
[C---:B-1----:R-:W-:Y:S01]  /*0ab0*/  FFMA R85, R72.reuse, R36, R85 ;  /* 0x0000002448557223 */ /* 0x042fe20000000055 */
[C---:B------:R-:W-:Y:S01]  /*0ac0*/  FFMA R84, R72.reuse, R37, R84 ;  /* 0x0000002548547223 */ /* 0x040fe20000000054 */
[C---:B------:R-:W-:Y:S01]  /*0ad0*/  FFMA R83, R72.reuse, R38, R83 ;  /* 0x0000002648537223 */ /* 0x040fe20000000053 */
[----:B------:R-:W-:Y:S01]  /*0ae0*/  FFMA R82, R72, R39, R82 ;  /* 0x0000002748527223 */ /* 0x000fe20000000052 */
[C---:B--2---:R-:W-:Y:S01]  /*0af0*/  FFMA R71, R74.reuse, R32, R71 ;  /* 0x000000204a477223 */ /* 0x044fe20000000047 */
[C---:B------:R-:W-:Y:S01]  /*0b00*/  FFMA R70, R74.reuse, R33, R70 ;  /* 0x000000214a467223 */ /* 0x040fe20000000046 */
[C---:B------:R-:W-:Y:S01]  /*0b10*/  FFMA R63, R74.reuse, R34, R63 ;  /* 0x000000224a3f7223 */ /* 0x040fe2000000003f */
[C---:B------:R-:W-:Y:S01]  /*0b20*/  FFMA R62, R74.reuse, R35, R62 ;  /* 0x000000234a3e7223 */ /* 0x040fe2000000003e */
[C---:B------:R-:W-:Y:S01]  /*0b30*/  FFMA R61, R74.reuse, R36, R61 ;  /* 0x000000244a3d7223 */ /* 0x040fe2000000003d */
[C---:B------:R-:W-:Y:S01]  /*0b40*/  FFMA R60, R74.reuse, R37, R60 ;  /* 0x000000254a3c7223 */ /* 0x040fe2000000003c */
[C---:B------:R-:W-:Y:S01]  /*0b50*/  FFMA R59, R74.reuse, R38, R59 ;  /* 0x000000264a3b7223 */ /* 0x040fe2000000003b */
[----:B------:R-:W-:Y:S01]  /*0b60*/  FFMA R58, R74, R39, R58 ;  /* 0x000000274a3a7223 */ /* 0x000fe2000000003a */
[----:B------:R-:W0:Y:S01]  /*0b70*/  LDS R72, [R68+0x40] ;  /* 0x0000400044487984 */ /* 0x000e220000000800 */
[C---:B---3--:R-:W-:Y:S01]  /*0b80*/  FFMA R57, R76.reuse, R32, R57 ;  /* 0x000000204c397223 */ /* 0x048fe20000000039 */
[C---:B------:R-:W-:Y:S01]  /*0b90*/  FFMA R56, R76.reuse, R33, R56 ;  /* 0x000000214c387223 */ /* 0x040fe20000000038 */
[C---:B------:R-:W-:Y:S01]  /*0ba0*/  FFMA R55, R76.reuse, R34, R55 ;  /* 0x000000224c377223 */ /* 0x040fe20000000037 */
[----:B------:R1:W2:Y:S01]  /*0bb0*/  LDS R74, [R68+0x60] ;  /* 0x00006000444a7984 */ /* 0x0002a20000000800 */
[C---:B------:R-:W-:Y:S01]  /*0bc0*/  FFMA R54, R76.reuse, R35, R54 ;  /* 0x000000234c367223 */ /* 0x040fe20000000036 */
[C---:B------:R-:W-:Y:S01]  /*0bd0*/  FFMA R53, R76.reuse, R36, R53 ;  /* 0x000000244c357223 */ /* 0x040fe20000000035 */
[C---:B------:R-:W-:Y:S01]  /*0be0*/  FFMA R52, R76.reuse, R37, R52 ;  /* 0x000000254c347223 */ /* 0x040fe20000000034 */
[C---:B------:R-:W-:Y:S01]  /*0bf0*/  FFMA R51, R76.reuse, R38, R51 ;  /* 0x000000264c337223 */ /* 0x040fe20000000033 */
[----:B------:R-:W-:Y:S01]  /*0c00*/  FFMA R50, R76, R39, R50 ;  /* 0x000000274c327223 */ /* 0x000fe20000000032 */
[C---:B----4-:R-:W-:Y:S01]  /*0c10*/  FFMA R49, R78.reuse, R32, R49 ;  /* 0x000000204e317223 */ /* 0x050fe20000000031 */
[C---:B------:R-:W-:Y:S01]  /*0c20*/  FFMA R48, R78.reuse, R33, R48 ;  /* 0x000000214e307223 */ /* 0x040fe20000000030 */
[C---:B------:R-:W-:Y:S01]  /*0c30*/  FFMA R47, R78.reuse, R34, R47 ;  /* 0x000000224e2f7223 */ /* 0x040fe2000000002f */
[C---:B------:R-:W-:Y:S01]  /*0c40*/  FFMA R46, R78.reuse, R35, R46 ;  /* 0x000000234e2e7223 */ /* 0x040fe2000000002e */
[C---:B------:R-:W-:Y:S01]  /*0c50*/  FFMA R45, R78.reuse, R36, R45 ;  /* 0x000000244e2d7223 */ /* 0x040fe2000000002d */
[C---:B------:R-:W-:Y:S01]  /*0c60*/  FFMA R44, R78.reuse, R37, R44 ;  /* 0x000000254e2c7223 */ /* 0x040fe2000000002c */
[C---:B------:R-:W-:Y:S01]  /*0c70*/  FFMA R43, R78.reuse, R38, R43 ;  /* 0x000000264e2b7223 */ /* 0x040fe2000000002b */
[----:B------:R-:W-:Y:S01]  /*0c80*/  FFMA R42, R78, R39, R42 ;  /* 0x000000274e2a7223 */ /* 0x000fe2000000002a */
[C---:B-----5:R-:W-:Y:S01]  /*0c90*/  FFMA R41, R80.reuse, R32, R41 ;  /* 0x0000002050297223 */ /* 0x060fe20000000029 */
[C---:B------:R-:W-:Y:S01]  /*0ca0*/  FFMA R40, R80.reuse, R33, R40 ;  /* 0x0000002150287223 */ /* 0x040fe20000000028 */
[C---:B------:R-:W-:Y:S01]  /*0cb0*/  FFMA R31, R80.reuse, R34, R31 ;  /* 0x00000022501f7223 */ /* 0x040fe2000000001f */
[C---:B------:R-:W-:Y:S01]  /*0cc0*/  FFMA R30, R80.reuse, R35, R30 ;  /* 0x00000023501e7223 */ /* 0x040fe2000000001e */
[C---:B------:R-:W-:Y:S01]  /*0cd0*/  FFMA R29, R80.reuse, R36, R29 ;  /* 0x00000024501d7223 */ /* 0x040fe2000000001d */
[C---:B------:R-:W-:Y:S01]  /*0ce0*/  FFMA R28, R80.reuse, R37, R28 ;  /* 0x00000025501c7223 */ /* 0x040fe2000000001c */
[C---:B------:R-:W-:Y:S01]  /*0cf0*/  FFMA R27, R80.reuse, R38, R27 ;  /* 0x00000026501b7223 */ /* 0x040fe2000000001b */
[----:B------:R-:W-:Y:S01]  /*0d00*/  FFMA R26, R80, R39, R26 ;  /* 0x00000027501a7223 */ /* 0x000fe2000000001a */
[C---:B------:R-:W-:Y:S01]  /*0d10*/  FFMA R25, R104.reuse, R32, R25 ;  /* 0x0000002068197223 */ /* 0x040fe20000000019 */
[C---:B------:R-:W-:Y:S01]  /*0d20*/  FFMA R24, R104.reuse, R33, R24 ;  /* 0x0000002168187223 */ /* 0x040fe20000000018 */
[C---:B------:R-:W-:Y:S01]  /*0d30*/  FFMA R23, R104.reuse, R34, R23 ;  /* 0x0000002268177223 */ /* 0x040fe20000000017 */
[C---:B------:R-:W-:Y:S01]  /*0d40*/  FFMA R22, R104.reuse, R35, R22 ;  /* 0x0000002368167223 */ /* 0x040fe20000000016 */
[C---:B------:R-:W-:Y:S01]  /*0d50*/  FFMA R21, R104.reuse, R36, R21 ;  /* 0x0000002468157223 */ /* 0x040fe20000000015 */
[C---:B------:R-:W-:Y:S01]  /*0d60*/  FFMA R20, R104.reuse, R37, R20 ;  /* 0x0000002568147223 */ /* 0x040fe20000000014 */
[C---:B------:R-:W-:Y:S01]  /*0d70*/  FFMA R19, R104.reuse, R38, R19 ;  /* 0x0000002668137223 */ /* 0x040fe20000000013 */
[----:B------:R-:W-:Y:S01]  /*0d80*/  FFMA R18, R104, R39, R18 ;  /* 0x0000002768127223 */ /* 0x000fe20000000012 */
[----:B-1----:R-:W-:Y:S01]  /*0d90*/  IADD3 R68, PT, PT, R68, 0x4, RZ ;  /* 0x0000000444447810 */ /* 0x002fe20007ffe0ff */
[C---:B0-----:R-:W-:Y:S01]  /*0da0*/  FFMA R17, R72.reuse, R32, R17 ;  /* 0x0000002048117223 */ /* 0x041fe20000000011 */
[C---:B------:R-:W-:Y:S01]  /*0db0*/  FFMA R16, R72.reuse, R33, R16 ;  /* 0x0000002148107223 */ /* 0x040fe20000000010 */
[C---:B------:R-:W-:Y:S01]  /*0dc0*/  FFMA R15, R72.reuse, R34, R15 ;  /* 0x00000022480f7223 */ /* 0x040fe2000000000f */
[C---:B------:R-:W-:Y:S01]  /*0dd0*/  FFMA R14, R72.reuse, R35, R14 ;  /* 0x00000023480e7223 */ /* 0x040fe2000000000e */
[C---:B------:R-:W-:Y:S01]  /*0de0*/  FFMA R13, R72.reuse, R36, R13 ;  /* 0x00000024480d7223 */ /* 0x040fe2000000000d */
        /* <DEDUP_REMOVED lines=11> */
[----:B------:R-:W-:Y:S06]  /*0ea0*/  BRA.U UP0, `(.L_x_2) ;  /* 0xfffffff900c87547 */ /* 0x000fec000b83ffff */
[----:B------:R-:W-:Y:S01]  /*0eb0*/  BAR.SYNC.DEFER_BLOCKING 0x0 ;  /* 0x0000000000007b1d */ /* 0x000fe20000010000 */
[----:B------:R-:W-:Y:S01]  /*0ec0*/  IADD3 R66, P0, PT, R66, 0x20, RZ ;  /* 0x0000002042427810 */ /* 0x000fe20007f1e0ff */
[----:B------:R-:W-:-:S03]  /*0ed0*/  IMAD.WIDE R64, R93, 0x4, R64 ;  /* 0x000000045d407825 */ /* 0x000fc600078e0240 */
[----:B------:R-:W-:Y:S01]  /*0ee0*/  IADD3.X R67, PT, PT, RZ, R67, RZ, P0, !PT ;  /* 0x00000043ff437210 */ /* 0x000fe200007fe4ff */
[----:B------:R-:W-:Y:S08]  /*0ef0*/  @!P1 BRA `(.L_x_3) ;  /* 0xfffffff400d89947 */ /* 0x000ff0000383ffff */
.L_x_1:
[----:B------:R-:W0:Y:S01]  /*0f00*/  LDCU UR8, c[0x0][0x384] ;  /* 0x00007080ff0877ac */ /* 0x000e220008000800 */
[----:B------:R-:W-:Y:S01]  /*0f10*/  IMAD.SHL.U32 R90, R90, 0x8, RZ ;  /* 0x000000085a5a7824 */ /* 0x000fe200078e00ff */
[----:B------:R-:W1:Y:S01]  /*0f20*/  LDCU.64 UR4, c[0x0][0x3a8] ;  /* 0x00007500ff0477ac */ /* 0x000e620008000a00 */
[----:B------:R-:W2:Y:S01]  /*0f30*/  LDCU UR6, c[0x0][0x3a0] ;  /* 0x00007400ff0677ac */ /* 0x000ea20008000800 */
[----:B------:R-:W3:Y:S01]  /*0f40*/  LDCU UR7, c[0x0][0x38c] ;  /* 0x00007180ff0777ac */ /* 0x000ee20008000800 */
[----:B0-----:R-:W-:-:S05]  /*0f50*/  IMAD R39, R91, UR8, R90 ;  /* 0x000000085b277c24 */ /* 0x001fca000f8e025a */
[----:B------:R-:W-:-:S04]  /*0f60*/  IADD3 R0, P0, PT, R92, R39, RZ ;  /* 0x000000275c007210 */ /* 0x000fc80007f1e0ff */
[----:B------:R-:W-:Y:S02]  /*0f70*/  IADD3.X R33, PT, PT, RZ, RZ, RZ, P0, !PT ;  /* 0x000000ffff217210 */ /* 0x000fe400007fe4ff */
[----:B-1----:R-:W-:-:S04]  /*0f80*/  LEA R34, P0, R0, UR4, 0x2 ;  /* 0x0000000400227c11 */ /* 0x002fc8000f8010ff */
[----:B------:R-:W-:-:S05]  /*0f90*/  LEA.HI.X R35, R0, UR5, R33, 0x2, P0 ;  /* 0x0000000500237c11 */ /* 0x000fca00080f1421 */
[----:B------:R-:W2:Y:S04]  /*0fa0*/  LDG.E R32, desc[UR36][R34.64+0x4] ;  /* 0x0000042422207981 */ /* 0x000ea8000c1e1900 */
[----:B------:R-:W4:Y:S04]  /*0fb0*/  LDG.E R0, desc[UR36][R34.64] ;  /* 0x0000002422007981 */ /* 0x000f28000c1e1900 */
[----:B------:R-:W5:Y:S04]  /*0fc0*/  LDG.E R36, desc[UR36][R34.64+0x8] ;  /* 0x0000082422247981 */ /* 0x000f68000c1e1900 */
[----:B------:R-:W5:Y:S04]  /*0fd0*/  LDG.E R38, desc[UR36][R34.64+0xc] ;  /* 0x00000c2422267981 */ /* 0x000f68000c1e1900 */
[----:B------:R-:W5:Y:S04]  /*0fe0*/  LDG.E R64, desc[UR36][R34.64+0x10] ;  /* 0x0000102422407981 */ /* 0x000f68000c1e1900 */
[----:B------:R-:W5:Y:S04]  /*0ff0*/  LDG.E R66, desc[UR36][R34.64+0x14] ;  /* 0x0000142422427981 */ /* 0x000f68000c1e1900 */
[----:B------:R-:W5:Y:S04]  /*1000*/  LDG.E R68, desc[UR36][R34.64+0x18] ;  /* 0x0000182422447981 */ /* 0x000f68000c1e1900 */
[----:B------:R-:W5:Y:S01]  /*1010*/  LDG.E R69, desc[UR36][R34.64+0x1c] ;  /* 0x00001c2422457981 */ /* 0x000f62000c1e1900 */
[----:B------:R-:W-:-:S04]  /*1020*/  IADD3 R39, PT, PT, R39, UR8, RZ ;  /* 0x0000000827277c10 */ /* 0x000fc8000fffe0ff */
[----:B------:R-:W-:-:S05]  /*1030*/  IADD3 R65, P0, PT, R92, R39, RZ ;  /* 0x000000275c417210 */ /* 0x000fca0007f1e0ff */
[----:B------:R-:W-:Y:S02]  /*1040*/  IMAD.X R72, RZ, RZ, RZ, P0 ;  /* 0x000000ffff487224 */ /* 0x000fe400000e06ff */
[----:B--2---:R-:W-:Y:S01]  /*1050*/  FMUL R33, R32, UR6 ;  /* 0x0000000620217c20 */ /* 0x004fe20008400000 */
[----:B------:R-:W-:-:S03]  /*1060*/  LEA R32, P0, R65, UR4, 0x2 ;  /* 0x0000000441207c11 */ /* 0x000fc6000f8010ff */
[----:B---3--:R-:W-:Y:S01]  /*1070*/  FFMA R37, R88, UR7, R33 ;  /* 0x0000000758257c23 */ /* 0x008fe20008000021 */
[----:B------:R-:W-:Y:S01]  /*1080*/  LEA.HI.X R33, R65, UR5, R72, 0x2, P0 ;  /* 0x0000000541217c11 */ /* 0x000fe200080f1448 */
[----:B----4-:R-:W-:Y:S01]  /*1090*/  FMUL R0, R0, UR6 ;  /* 0x0000000600007c20 */ /* 0x010fe20008400000 */
[----:B-----5:R-:W-:Y:S01]  /*10a0*/  FMUL R36, R36, UR6 ;  /* 0x0000000624247c20 */ /* 0x020fe20008400000 */
[----:B------:R-:W-:Y:S01]  /*10b0*/  FMUL R65, R38, UR6 ;  /* 0x0000000626417c20 */ /* 0x000fe20008400000 */
[----:B------:R-:W-:Y:S01]  /*10c0*/  FMUL R64, R64, UR6 ;  /* 0x0000000640407c20 */ /* 0x000fe20008400000 */
[----:B------:R-:W-:Y:S01]  /*10d0*/  FMUL R67, R66, UR6 ;  /* 0x0000000642437c20 */ /* 0x000fe20008400000 */
[----:B------:R-:W-:Y:S01]  /*10e0*/  FMUL R68, R68, UR6 ;  /* 0x0000000644447c20 */ /* 0x000fe20008400000 */
[----:B------:R-:W-:Y:S01]  /*10f0*/  FMUL R69, R69, UR6 ;  /* 0x0000000645457c20 */ /* 0x000fe20008400000 */
[----:B------:R-:W-:Y:S01]  /*1100*/  FFMA R89, R89, UR7, R0 ;  /* 0x0000000759597c23 */ /* 0x000fe20008000000 */
[----:B------:R-:W-:Y:S01]  /*1110*/  FFMA R87, R87, UR7, R36 ;  /* 0x0000000757577c23 */ /* 0x000fe20008000024 */
[----:B------:R-:W-:Y:S01]  /*1120*/  FFMA R65, R86, UR7, R65 ;  /* 0x0000000756417c23 */ /* 0x000fe20008000041 */
[----:B------:R-:W-:Y:S01]  /*1130*/  FFMA R85, R85, UR7, R64 ;  /* 0x0000000755557c23 */ /* 0x000fe20008000040 */
[----:B------:R-:W-:Y:S01]  /*1140*/  FFMA R67, R84, UR7, R67 ;  /* 0x0000000754437c23 */ /* 0x000fe20008000043 */
[----:B------:R-:W-:Y:S01]  /*1150*/  FFMA R83, R83, UR7, R68 ;  /* 0x0000000753537c23 */ /* 0x000fe20008000044 */
[----:B------:R-:W-:Y:S01]  /*1160*/  FFMA R69, R82, UR7, R69 ;  /* 0x0000000752457c23 */ /* 0x000fe20008000045 */
[----:B------:R-:W-:Y:S04]  /*1170*/  STG.E desc[UR36][R34.64], R89 ;  /* 0x0000005922007986 */ /* 0x000fe8000c101924 */
[----:B------:R0:W-:Y:S04]  /*1180*/  STG.E desc[UR36][R34.64+0x4], R37 ;  /* 0x0000042522007986 */ /* 0x0001e8000c101924 */
[----:B------:R-:W-:Y:S04]  /*1190*/  STG.E desc[UR36][R34.64+0x8], R87 ;  /* 0x0000085722007986 */ /* 0x000fe8000c101924 */
[----:B------:R-:W-:Y:S04]  /*11a0*/  STG.E desc[UR36][R34.64+0xc], R65 ;  /* 0x00000c4122007986 */ /* 0x000fe8000c101924 */
[----:B------:R-:W-:Y:S04]  /*11b0*/  STG.E desc[UR36][R34.64+0x10], R85 ;  /* 0x0000105522007986 */ /* 0x000fe8000c101924 */
[----:B------:R1:W-:Y:S04]  /*11c0*/  STG.E desc[UR36][R34.64+0x14], R67 ;  /* 0x0000144322007986 */ /* 0x0003e8000c101924 */
[----:B------:R-:W-:Y:S04]  /*11d0*/  STG.E desc[UR36][R34.64+0x18], R83 ;  /* 0x0000185322007986 */ /* 0x000fe8000c101924 */
[----:B------:R2:W-:Y:S04]  /*11e0*/  STG.E desc[UR36][R34.64+0x1c], R69 ;  /* 0x00001c4522007986 */ /* 0x0005e8000c101924 */
[----:B------:R-:W3:Y:S01]  /*11f0*/  LDG.E R0, desc[UR36][R32.64] ;  /* 0x0000002420007981 */ /* 0x000ee2000c1e1900 */
[----:B0-----:R-:W-:-:S04]  /*1200*/  IADD3 R37, PT, PT, R39, 0x1, RZ ;  /* 0x0000000127257810 */ /* 0x001fc80007ffe0ff */
[----:B------:R-:W-:-:S04]  /*1210*/  IADD3 R37, P0, PT, R92, R37, RZ ;  /* 0x000000255c257210 */ /* 0x000fc80007f1e0ff */
[----:B------:R-:W-:Y:S02]  /*1220*/  IADD3.X R38, PT, PT, RZ, RZ, RZ, P0, !PT ;  /* 0x000000ffff267210 */ /* 0x000fe400007fe4ff */
[----:B------:R-:W-:-:S04]  /*1230*/  LEA R36, P0, R37, UR4, 0x2 ;  /* 0x0000000425247c11 */ /* 0x000fc8000f8010ff */
[----:B------:R-:W-:Y:S01]  /*1240*/  LEA.HI.X R37, R37, UR5, R38, 0x2, P0 ;  /* 0x0000000525257c11 */ /* 0x000fe200080f1426 */
[----:B---3--:R-:W-:-:S04]  /*1250*/  FMUL R0, R0, UR6 ;  /* 0x0000000600007c20 */ /* 0x008fc80008400000 */
[----:B------:R-:W-:-:S05]  /*1260*/  FFMA R71, R71, UR7, R0 ;  /* 0x0000000747477c23 */ /* 0x000fca0008000000 */
[----:B------:R0:W-:Y:S04]  /*1270*/  STG.E desc[UR36][R32.64], R71 ;  /* 0x0000004720007986 */ /* 0x0001e8000c101924 */
[----:B------:R-:W3:Y:S01]  /*1280*/  LDG.E R0, desc[UR36][R36.64] ;  /* 0x0000002424007981 */ /* 0x000ee2000c1e1900 */
[----:B-1----:R-:W-:-:S05]  /*1290*/  VIADD R67, R39, 0x2 ;  /* 0x0000000227437836 */ /* 0x002fca0000000000 */
[----:B--2---:R-:W-:-:S04]  /*12a0*/  IADD3 R35, P0, PT, R92, R67, RZ ;  /* 0x000000435c237210 */ /* 0x004fc80007f1e0ff */
[----:B------:R-:W-:Y:S02]  /*12b0*/  IADD3.X R38, PT, PT, RZ, RZ, RZ, P0, !PT ;  /* 0x000000ffff267210 */ /* 0x000fe400007fe4ff */
[----:B------:R-:W-:-:S04]  /*12c0*/  LEA R34, P0, R35, UR4, 0x2 ;  /* 0x0000000423227c11 */ /* 0x000fc8000f8010ff */
[----:B------:R-:W-:Y:S01]  /*12d0*/  LEA.HI.X R35, R35, UR5, R38, 0x2, P0 ;  /* 0x0000000523237c11 */ /* 0x000fe200080f1426 */
[----:B---3--:R-:W-:-:S04]  /*12e0*/  FMUL R65, R0, UR6 ;  /* 0x0000000600417c20 */ /* 0x008fc80008400000 */
[----:B------:R-:W-:-:S05]  /*12f0*/  FFMA R65, R70, UR7, R65 ;  /* 0x0000000746417c23 */ /* 0x000fca0008000041 */
[----:B------:R1:W-:Y:S04]  /*1300*/  STG.E desc[UR36][R36.64], R65 ;  /* 0x0000004124007986 */ /* 0x0003e8000c101924 */
[----:B------:R-:W2:Y:S01]  /*1310*/  LDG.E R0, desc[UR36][R34.64] ;  /* 0x0000002422007981 */ /* 0x000ea2000c1e1900 */
[----:B0-----:R-:W-:-:S04]  /*1320*/  IADD3 R33, PT, PT, R39, 0x3, RZ ;  /* 0x0000000327217810 */ /* 0x001fc80007ffe0ff */
[----:B------:R-:W-:-:S05]  /*1330*/  IADD3 R33, P0, PT, R92, R33, RZ ;  /* 0x000000215c217210 */ /* 0x000fca0007f1e0ff */
[----:B------:R-:W-:Y:S01]  /*1340*/  IMAD.X R38, RZ, RZ, RZ, P0 ;  /* 0x000000ffff267224 */ /* 0x000fe200000e06ff */
[----:B------:R-:W-:-:S04]  /*1350*/  LEA R32, P0, R33, UR4, 0x2 ;  /* 0x0000000421207c11 */ /* 0x000fc8000f8010ff */
[----:B------:R-:W-:Y:S01]  /*1360*/  LEA.HI.X R33, R33, UR5, R38, 0x2, P0 ;  /* 0x0000000521217c11 */ /* 0x000fe200080f1426 */
[----:B--2---:R-:W-:-:S04]  /*1370*/  FMUL R0, R0, UR6 ;  /* 0x0000000600007c20 */ /* 0x004fc80008400000 */
[----:B------:R-:W-:-:S05]  /*1380*/  FFMA R63, R63, UR7, R0 ;  /* 0x000000073f3f7c23 */ /* 0x000fca0008000000 */
[----:B------:R0:W-:Y:S04]  /*1390*/  STG.E desc[UR36][R34.64], R63 ;  /* 0x0000003f22007986 */ /* 0x0001e8000c101924 */
[----:B------:R-:W2:Y:S01]  /*13a0*/  LDG.E R0, desc[UR36][R32.64] ;  /* 0x0000002420007981 */ /* 0x000ea2000c1e1900 */
[----:B-1----:R-:W-:-:S04]  /*13b0*/  IADD3 R37, PT, PT, R39, 0x4, RZ ;  /* 0x0000000427257810 */ /* 0x002fc80007ffe0ff */
[----:B------:R-:W-:-:S04]  /*13c0*/  IADD3 R37, P0, PT, R92, R37, RZ ;  /* 0x000000255c257210 */ /* 0x000fc80007f1e0ff */
[----:B------:R-:W-:Y:S02]  /*13d0*/  IADD3.X R38, PT, PT, RZ, RZ, RZ, P0, !PT ;  /* 0x000000ffff267210 */ /* 0x000fe400007fe4ff */
[----:B------:R-:W-:-:S04]  /*13e0*/  LEA R36, P0, R37, UR4, 0x2 ;  /* 0x0000000425247c11 */ /* 0x000fc8000f8010ff */
[----:B------:R-:W-:Y:S01]  /*13f0*/  LEA.HI.X R37, R37, UR5, R38, 0x2, P0 ;  /* 0x0000000525257c11 */ /* 0x000fe200080f1426 */
[----:B--2---:R-:W-:-:S04]  /*1400*/  FMUL R65, R0, UR6 ;  /* 0x0000000600417c20 */ /* 0x004fc80008400000 */
[----:B------:R-:W-:-:S05]  /*1410*/  FFMA R65, R62, UR7, R65 ;  /* 0x000000073e417c23 */ /* 0x000fca0008000041 */
[----:B------:R1:W-:Y:S04]  /*1420*/  STG.E desc[UR36][R32.64], R65 ;  /* 0x0000004120007986 */ /* 0x0003e8000c101924 */
[----:B------:R-:W2:Y:S01]  /*1430*/  LDG.E R0, desc[UR36][R36.64] ;  /* 0x0000002424007981 */ /* 0x000ea2000c1e1900 */
[----:B0-----:R-:W-:-:S05]  /*1440*/  VIADD R35, R39, 0x5 ;  /* 0x0000000527237836 */ /* 0x001fca0000000000 */
        /* <DEDUP_REMOVED lines=8> */
[----:B-1----:R-:W-:-:S04]  /*14d0*/  IADD3 R33, PT, PT, R39, 0x6, RZ ;  /* 0x0000000627217810 */ /* 0x002fc80007ffe0ff */
        /* <DEDUP_REMOVED lines=8> */
[----:B0-----:R-:W-:-:S04]  /*1560*/  IADD3 R37, PT, PT, R39, 0x7, RZ ;  /* 0x0000000727257810 */ /* 0x001fc80007ffe0ff */
        /* <DEDUP_REMOVED lines=8> */
[----:B------:R-:W-:-:S05]  /*15f0*/  VIADD R61, R39, UR8 ;  /* 0x00000008273d7c36 */ /* 0x000fca0008000000 */
[----:B-1----:R-:W-:-:S04]  /*1600*/  IADD3 R35, P0, PT, R92, R61, RZ ;  /* 0x0000003d5c237210 */ /* 0x002fc80007f1e0ff */
[----:B------:R-:W-:Y:S02]  /*1610*/  IADD3.X R38, PT, PT, RZ, RZ, RZ, P0, !PT ;  /* 0x000000ffff267210 */ /* 0x000fe400007fe4ff */
[----:B------:R-:W-:-:S04]  /*1620*/  LEA R34, P0, R35, UR4, 0x2 ;  /* 0x0000000423227c11 */ /* 0x000fc8000f8010ff */
[----:B------:R-:W-:Y:S01]  /*1630*/  LEA.HI.X R35, R35, UR5, R38, 0x2, P0 ;  /* 0x0000000523237c11 */ /* 0x000fe200080f1426 */
[----:B--2---:R-:W-:-:S04]  /*1640*/  FMUL R39, R0, UR6 ;  /* 0x0000000600277c20 */ /* 0x004fc80008400000 */
[----:B------:R-:W-:-:S05]  /*1650*/  FFMA R39, R58, UR7, R39 ;  /* 0x000000073a277c23 */ /* 0x000fca0008000027 */
[----:B------:R1:W-:Y:S04]  /*1660*/  STG.E desc[UR36][R36.64], R39 ;  /* 0x0000002724007986 */ /* 0x0003e8000c101924 */
[----:B------:R-:W2:Y:S04]  /*1670*/  LDG.E R0, desc[UR36][R34.64] ;  /* 0x0000002422007981 */ /* 0x000ea8000c1e1900 */
[----:B0-----:R-:W3:Y:S01]  /*1680*/  LDG.E R33, desc[UR36][R34.64+0x4] ;  /* 0x0000042422217981 */ /* 0x001ee2000c1e1900 */
[----:B------:R-:W-:-:S04]  /*1690*/  IADD3 R67, PT, PT, R67, UR8, RZ ;  /* 0x0000000843437c10 */ /* 0x000fc8000fffe0ff */
[----:B------:R-:W-:-:S05]  /*16a0*/  IADD3 R67, P0, PT, R92, R67, RZ ;  /* 0x000000435c437210 */ /* 0x000fca0007f1e0ff */
[----:B------:R-:W-:Y:S01]  /*16b0*/  IMAD.X R38, RZ, RZ, RZ, P0 ;  /* 0x000000ffff267224 */ /* 0x000fe200000e06ff */
[----:B------:R-:W-:Y:S01]  /*16c0*/  LEA R32, P0, R67, UR4, 0x2 ;  /* 0x0000000443207c11 */ /* 0x000fe2000f8010ff */
[----:B--2---:R-:W-:Y:S01]  /*16d0*/  FMUL R0, R0, UR6 ;  /* 0x0000000600007c20 */ /* 0x004fe20008400000 */
[----:B---3--:R-:W-:-:S03]  /*16e0*/  FMUL R59, R33, UR6 ;  /* 0x00000006213b7c20 */ /* 0x008fc60008400000 */
[----:B------:R-:W-:Y:S01]  /*16f0*/  FFMA R57, R57, UR7, R0 ;  /* 0x0000000739397c23 */ /* 0x000fe20008000000 */
[----:B------:R-:W-:Y:S01]  /*1700*/  LEA.HI.X R33, R67, UR5, R38, 0x2, P0 ;  /* 0x0000000543217c11 */ /* 0x000fe200080f1426 */
[----:B------:R-:W-:-:S03]  /*1710*/  FFMA R59, R56, UR7, R59 ;  /* 0x00000007383b7c23 */ /* 0x000fc6000800003b */
[----:B------:R-:W-:Y:S04]  /*1720*/  STG.E desc[UR36][R34.64], R57 ;  /* 0x0000003922007986 */ /* 0x000fe8000c101924 */
[----:B------:R0:W-:Y:S04]  /*1730*/  STG.E desc[UR36][R34.64+0x4], R59 ;  /* 0x0000043b22007986 */ /* 0x0001e8000c101924 */
[----:B------:R-:W2:Y:S04]  /*1740*/  LDG.E R0, desc[UR36][R32.64] ;  /* 0x0000002420007981 */ /* 0x000ea8000c1e1900 */
[----:B-1----:R-:W3:Y:S01]  /*1750*/  LDG.E R37, desc[UR36][R32.64+0x4] ;  /* 0x0000042420257981 */ /* 0x002ee2000c1e1900 */
[----:B------:R-:W-:-:S04]  /*1760*/  IADD3 R39, PT, PT, R61, 0x4, RZ ;  /* 0x000000043d277810 */ /* 0x000fc80007ffe0ff */
[----:B------:R-:W-:-:S04]  /*1770*/  IADD3 R38, P0, PT, R92, R39, RZ ;  /* 0x000000275c267210 */ /* 0x000fc80007f1e0ff */
[----:B------:R-:W-:Y:S02]  /*1780*/  IADD3.X R63, PT, PT, RZ, RZ, RZ, P0, !PT ;  /* 0x000000ffff3f7210 */ /* 0x000fe400007fe4ff */
        /* <DEDUP_REMOVED lines=9> */
[----:B0-----:R-:W3:Y:S01]  /*1820*/  LDG.E R35, desc[UR36][R36.64+0x4] ;  /* 0x0000042424237981 */ /* 0x001ee2000c1e1900 */
[----:B------:R-:W-:-:S05]  /*1830*/  VIADD R57, R61, 0x6 ;  /* 0x000000063d397836 */ /* 0x000fca0000000000 */
        /* <DEDUP_REMOVED lines=33> */
[----:B-1----:R-:W-:-:S05]  /*1a50*/  VIADD R35, R61, 0x2 ;  /* 0x000000023d237836 */ /* 0x002fca0000000000 */
        /* <DEDUP_REMOVED lines=17> */
[----:B------:R-:W-:-:S04]  /*1b70*/  IADD3 R49, PT, PT, R61, 0x4, RZ ;  /* 0x000000043d317810 */ /* 0x000fc80007ffe0ff */
[----:B-1----:R-:W-:-:S04]  /*1b80*/  IADD3 R37, P0, PT, R92, R49, RZ ;  /* 0x000000315c257210 */ /* 0x002fc80007f1e0ff */
        /* <DEDUP_REMOVED lines=43> */
[----:B0-----:R-:W3:Y:S04]  /*1e40*/  LDG.E R32, desc[UR36][R34.64+0x4] ;  /* 0x0000042422207981 */ /* 0x001ee8000c1e1900 */
[----:B------:R-:W4:Y:S04]  /*1e50*/  LDG.E R38, desc[UR36][R34.64+0x8] ;  /* 0x0000082422267981 */ /* 0x000f28000c1e1900 */
[----:B------:R-:W1:Y:S01]  /*1e60*/  LDG.E R42, desc[UR36][R34.64+0xc] ;  /* 0x00000c24222a7981 */ /* 0x000e62000c1e1900 */
[----:B------:R-:W-:-:S04]  /*1e70*/  IADD3 R49, PT, PT, R49, UR8, RZ ;  /* 0x0000000831317c10 */ /* 0x000fc8000fffe0ff */
[----:B------:R-:W-:Y:S01]  /*1e80*/  IADD3 R49, P0, PT, R92, R49, RZ ;  /* 0x000000315c317210 */ /* 0x000fe20007f1e0ff */
[----:B--2---:R-:W-:-:S04]  /*1e90*/  FMUL R0, R0, UR6 ;  /* 0x0000000600007c20 */ /* 0x004fc80008400000 */
[----:B------:R-:W-:Y:S01]  /*1ea0*/  FFMA R41, R41, UR7, R0 ;  /* 0x0000000729297c23 */ /* 0x000fe20008000000 */
[----:B------:R-:W-:Y:S02]  /*1eb0*/  IMAD.X R0, RZ, RZ, RZ, P0 ;  /* 0x000000ffff007224 */ /* 0x000fe400000e06ff */
[----:B---3--:R-:W-:Y:S01]  /*1ec0*/  FMUL R33, R32, UR6 ;  /* 0x0000000620217c20 */ /* 0x008fe20008400000 */
[----:B------:R-:W-:Y:S01]  /*1ed0*/  LEA R32, P0, R49, UR4, 0x2 ;  /* 0x0000000431207c11 */ /* 0x000fe2000f8010ff */
[----:B----4-:R-:W-:Y:S01]  /*1ee0*/  FMUL R38, R38, UR6 ;  /* 0x0000000626267c20 */ /* 0x010fe20008400000 */
[----:B-1----:R-:W-:Y:S01]  /*1ef0*/  FMUL R39, R42, UR6 ;  /* 0x000000062a277c20 */ /* 0x002fe20008400000 */
[----:B------:R-:W-:Y:S02]  /*1f00*/  FFMA R37, R40, UR7, R33 ;  /* 0x0000000728257c23 */ /* 0x000fe40008000021 */
[----:B------:R-:W-:Y:S01]  /*1f10*/  FFMA R31, R31, UR7, R38 ;  /* 0x000000071f1f7c23 */ /* 0x000fe20008000026 */
[----:B------:R-:W-:Y:S01]  /*1f20*/  LEA.HI.X R33, R49, UR5, R0, 0x2, P0 ;  /* 0x0000000531217c11 */ /* 0x000fe200080f1400 */
[----:B------:R-:W-:Y:S01]  /*1f30*/  FFMA R39, R30, UR7, R39 ;  /* 0x000000071e277c23 */ /* 0x000fe20008000027 */
[----:B------:R0:W-:Y:S04]  /*1f40*/  STG.E desc[UR36][R34.64], R41 ;  /* 0x0000002922007986 */ /* 0x0001e8000c101924 */
[----:B------:R-:W-:Y:S04]  /*1f50*/  STG.E desc[UR36][R34.64+0x4], R37 ;  /* 0x0000042522007986 */ /* 0x000fe8000c101924 */
[----:B------:R1:W-:Y:S04]  /*1f60*/  STG.E desc[UR36][R34.64+0x8], R31 ;  /* 0x0000081f22007986 */ /* 0x0003e8000c101924 */
[----:B------:R2:W-:Y:S04]  /*1f70*/  STG.E desc[UR36][R34.64+0xc], R39 ;  /* 0x00000c2722007986 */ /* 0x0005e8000c101924 */
[----:B------:R-:W3:Y:S04]  /*1f80*/  LDG.E R0, desc[UR36][R32.64] ;  /* 0x0000002420007981 */ /* 0x000ee8000c1e1900 */
[----:B------:R-:W1:Y:S04]  /*1f90*/  LDG.E R30, desc[UR36][R32.64+0x4] ;  /* 0x00000424201e7981 */ /* 0x000e68000c1e1900 */
[----:B------:R-:W4:Y:S04]  /*1fa0*/  LDG.E R36, desc[UR36][R32.64+0x8] ;  /* 0x0000082420247981 */ /* 0x000f28000c1e1900 */
[----:B------:R-:W2:Y:S01]  /*1fb0*/  LDG.E R38, desc[UR36][R32.64+0xc] ;  /* 0x00000c2420267981 */ /* 0x000ea2000c1e1900 */
[----:B------:R-:W-:-:S04]  /*1fc0*/  IADD3 R61, PT, PT, R61, UR8, RZ ;  /* 0x000000083d3d7c10 */ /* 0x000fc8000fffe0ff */
[----:B------:R-:W-:-:S04]  /*1fd0*/  IADD3 R40, P0, PT, R92, R61, RZ ;  /* 0x0000003d5c287210 */ /* 0x000fc80007f1e0ff */
[----:B0-----:R-:W-:Y:S01]  /*1fe0*/  IADD3.X R41, PT, PT, RZ, RZ, RZ, P0, !PT ;  /* 0x000000ffff297210 */ /* 0x001fe200007fe4ff */
[----:B---3--:R-:W-:Y:S01]  /*1ff0*/  FMUL R0, R0, UR6 ;  /* 0x0000000600007c20 */ /* 0x008fe20008400000 */
[----:B-1----:R-:W-:Y:S01]  /*2000*/  FMUL R31, R30, UR6 ;  /* 0x000000061e1f7c20 */ /* 0x002fe20008400000 */
[----:B------:R-:W-:Y:S01]  /*2010*/  LEA R30, P0, R40, UR4, 0x2 ;  /* 0x00000004281e7c11 */ /* 0x000fe2000f8010ff */
[----:B----4-:R-:W-:Y:S01]  /*2020*/  FMUL R36, R36, UR6 ;  /* 0x0000000624247c20 */ /* 0x010fe20008400000 */
[----:B--2---:R-:W-:Y:S01]  /*2030*/  FMUL R39, R38, UR6 ;  /* 0x0000000626277c20 */ /* 0x004fe20008400000 */
[----:B------:R-:W-:Y:S01]  /*2040*/  FFMA R29, R29, UR7, R0 ;  /* 0x000000071d1d7c23 */ /* 0x000fe20008000000 */
[----:B------:R-:W-:Y:S01]  /*2050*/  FFMA R35, R28, UR7, R31 ;  /* 0x000000071c237c23 */ /* 0x000fe2000800001f */
[----:B------:R-:W-:Y:S01]  /*2060*/  FFMA R37, R27, UR7, R36 ;  /* 0x000000071b257c23 */ /* 0x000fe20008000024 */
[----:B------:R-:W-:Y:S01]  /*2070*/  FFMA R39, R26, UR7, R39 ;  /* 0x000000071a277c23 */ /* 0x000fe20008000027 */
[----:B------:R-:W-:Y:S01]  /*2080*/  LEA.HI.X R31, R40, UR5, R41, 0x2, P0 ;  /* 0x00000005281f7c11 */ /* 0x000fe200080f1429 */
[----:B------:R-:W-:Y:S04]  /*2090*/  STG.E desc[UR36][R32.64], R29 ;  /* 0x0000001d20007986 */ /* 0x000fe8000c101924 */
[----:B------:R0:W-:Y:S04]  /*20a0*/  STG.E desc[UR36][R32.64+0x4], R35 ;  /* 0x0000042320007986 */ /* 0x0001e8000c101924 */
[----:B------:R-:W-:Y:S04]  /*20b0*/  STG.E desc[UR36][R32.64+0x8], R37 ;  /* 0x0000082520007986 */ /* 0x000fe8000c101924 */
[----:B------:R1:W-:Y:S04]  /*20c0*/  STG.E desc[UR36][R32.64+0xc], R39 ;  /* 0x00000c2720007986 */ /* 0x0003e8000c101924 */
[----:B------:R-:W2:Y:S01]  /*20d0*/  LDG.E R0, desc[UR36][R30.64] ;  /* 0x000000241e007981 */ /* 0x000ea2000c1e1900 */
[----:B------:R-:W-:-:S05]  /*20e0*/  VIADD R27, R61, 0x1 ;  /* 0x000000013d1b7836 */ /* 0x000fca0000000000 */
[----:B------:R-:W-:-:S04]  /*20f0*/  IADD3 R27, P0, PT, R92, R27, RZ ;  /* 0x0000001b5c1b7210 */ /* 0x000fc80007f1e0ff */
[----:B------:R-:W-:Y:S02]  /*2100*/  IADD3.X R28, PT, PT, RZ, RZ, RZ, P0, !PT ;  /* 0x000000ffff1c7210 */ /* 0x000fe400007fe4ff */
[----:B------:R-:W-:-:S04]  /*2110*/  LEA R26, P0, R27, UR4, 0x2 ;  /* 0x000000041b1a7c11 */ /* 0x000fc8000f8010ff */
[----:B------:R-:W-:Y:S01]  /*2120*/  LEA.HI.X R27, R27, UR5, R28, 0x2, P0 ;  /* 0x000000051b1b7c11 */ /* 0x000fe200080f141c */
[----:B--2---:R-:W-:-:S04]  /*2130*/  FMUL R0, R0, UR6 ;  /* 0x0000000600007c20 */ /* 0x004fc80008400000 */
[----:B------:R-:W-:-:S05]  /*2140*/  FFMA R25, R25, UR7, R0 ;  /* 0x0000000719197c23 */ /* 0x000fca0008000000 */
[----:B------:R2:W-:Y:S04]  /*2150*/  STG.E desc[UR36][R30.64], R25 ;  /* 0x000000191e007986 */ /* 0x0005e8000c101924 */
[----:B------:R-:W3:Y:S01]  /*2160*/  LDG.E R0, desc[UR36][R26.64] ;  /* 0x000000241a007981 */ /* 0x000ee2000c1e1900 */
[----:B0-----:R-:W-:-:S04]  /*2170*/  IADD3 R35, PT, PT, R61, 0x2, RZ ;  /* 0x000000023d237810 */ /* 0x001fc80007ffe0ff */
[----:B------:R-:W-:-:S05]  /*2180*/  IADD3 R29, P0, PT, R92, R35, RZ ;  /* 0x000000235c1d7210 */ /* 0x000fca0007f1e0ff */
[----:B-1----:R-:W-:Y:S01]  /*2190*/  IMAD.X R32, RZ, RZ, RZ, P0 ;  /* 0x000000ffff207224 */ /* 0x002fe200000e06ff */
[----:B------:R-:W-:-:S04]  /*21a0*/  LEA R28, P0, R29, UR4, 0x2 ;  /* 0x000000041d1c7c11 */ /* 0x000fc8000f8010ff */
[----:B------:R-:W-:Y:S01]  /*21b0*/  LEA.HI.X R29, R29, UR5, R32, 0x2, P0 ;  /* 0x000000051d1d7c11 */ /* 0x000fe200080f1420 */
[----:B---3--:R-:W-:-:S04]  /*21c0*/  FMUL R33, R0, UR6 ;  /* 0x0000000600217c20 */ /* 0x008fc80008400000 */
[----:B------:R-:W-:-:S05]  /*21d0*/  FFMA R33, R24, UR7, R33 ;  /* 0x0000000718217c23 */ /* 0x000fca0008000021 */
[----:B------:R0:W-:Y:S04]  /*21e0*/  STG.E desc[UR36][R26.64], R33 ;  /* 0x000000211a007986 */ /* 0x0001e8000c101924 */
[----:B------:R-:W3:Y:S01]  /*21f0*/  LDG.E R0, desc[UR36][R28.64] ;  /* 0x000000241c007981 */ /* 0x000ee2000c1e1900 */
[----:B--2---:R-:W-:-:S04]  /*2200*/  IADD3 R25, PT, PT, R61, 0x3, RZ ;  /* 0x000000033d197810 */ /* 0x004fc80007ffe0ff */
[----:B------:R-:W-:-:S04]  /*2210*/  IADD3 R25, P0, PT, R92, R25, RZ ;  /* 0x000000195c197210 */ /* 0x000fc80007f1e0ff */
[----:B------:R-:W-:Y:S02]  /*2220*/  IADD3.X R30, PT, PT, RZ, RZ, RZ, P0, !PT ;  /* 0x000000ffff1e7210 */ /* 0x000fe400007fe4ff */
[----:B------:R-:W-:-:S04]  /*2230*/  LEA R24, P0, R25, UR4, 0x2 ;  /* 0x0000000419187c11 */ /* 0x000fc8000f8010ff */
[----:B------:R-:W-:Y:S01]  /*2240*/  LEA.HI.X R25, R25, UR5, R30, 0x2, P0 ;  /* 0x0000000519197c11 */ /* 0x000fe200080f141e */
[----:B---3--:R-:W-:-:S04]  /*2250*/  FMUL R0, R0, UR6 ;  /* 0x0000000600007c20 */ /* 0x008fc80008400000 */
        /* <DEDUP_REMOVED lines=39> */
[----:B------:R-:W-:-:S04]  /*24d0*/  IADD3 R61, PT, PT, R61, UR8, RZ ;  /* 0x000000083d3d7c10 */ /* 0x000fc8000fffe0ff */
[----:B0-----:R-:W-:-:S05]  /*24e0*/  IADD3 R23, P0, PT, R92, R61, RZ ;  /* 0x0000003d5c177210 */ /* 0x001fca0007f1e0ff */
[----:B------:R-:W-:Y:S01]  /*24f0*/  IMAD.X R26, RZ, RZ, RZ, P0 ;  /* 0x000000ffff1a7224 */ /* 0x000fe200000e06ff */
[----:B------:R-:W-:-:S04]  /*2500*/  LEA R22, P0, R23, UR4, 0x2 ;  /* 0x0000000417167c11 */ /* 0x000fc8000f8010ff */
[----:B------:R-:W-:Y:S01]  /*2510*/  LEA.HI.X R23, R23, UR5, R26, 0x2, P0 ;  /* 0x0000000517177c11 */ /* 0x000fe200080f141a */
[----:B--2---:R-:W-:-:S04]  /*2520*/  FMUL R27, R0, UR6 ;  /* 0x00000006001b7c20 */ /* 0x004fc80008400000 */
[----:B------:R-:W-:-:S05]  /*2530*/  FFMA R27, R18, UR7, R27 ;  /* 0x00000007121b7c23 */ /* 0x000fca000800001b */
[----:B------:R0:W-:Y:S04]  /*2540*/  STG.E desc[UR36][R20.64], R27 ;  /* 0x0000001b14007986 */ /* 0x0001e8000c101924 */
[----:B------:R-:W2:Y:S04]  /*2550*/  LDG.E R0, desc[UR36][R22.64] ;  /* 0x0000002416007981 */ /* 0x000ea8000c1e1900 */
[----:B-1----:R-:W3:Y:S01]  /*2560*/  LDG.E R19, desc[UR36][R22.64+0x4] ;  /* 0x0000042416137981 */ /* 0x002ee2000c1e1900 */
[----:B------:R-:W-:-:S04]  /*2570*/  IADD3 R35, PT, PT, R35, UR8, RZ ;  /* 0x0000000823237c10 */ /* 0x000fc8000fffe0ff */
        /* <DEDUP_REMOVED lines=11> */
[----:B------:R-:W3:Y:S01]  /*2630*/  LDG.E R17, desc[UR36][R18.64+0x4] ;  /* 0x0000042412117981 */ /* 0x000ee2000c1e1900 */
[----:B0-----:R-:W-:-:S05]  /*2640*/  VIADD R21, R61, 0x4 ;  /* 0x000000043d157836 */ /* 0x001fca0000000000 */
[----:B------:R-:W-:-:S04]  /*2650*/  IADD3 R21, P0, PT, R92, R21, RZ ;  /* 0x000000155c157210 */ /* 0x000fc80007f1e0ff */
[----:B------:R-:W-:Y:S02]  /*2660*/  IADD3.X R20, PT, PT, RZ, RZ, RZ, P0, !PT ;  /* 0x000000ffff147210 */ /* 0x000fe400007fe4ff */
[----:B------:R-:W-:Y:S01]  /*2670*/  LEA R16, P0, R21, UR4, 0x2 ;  /* 0x0000000415107c11 */ /* 0x000fe2000f8010ff */
[----:B--2---:R-:W-:Y:S01]  /*2680*/  FMUL R0, R0, UR6 ;  /* 0x0000000600007c20 */ /* 0x004fe20008400000 */
[----:B---3--:R-:W-:Y:S02]  /*2690*/  FMUL R27, R17, UR6 ;  /* 0x00000006111b7c20 */ /* 0x008fe40008400000 */
[----:B------:R-:W-:Y:S01]  /*26a0*/  LEA.HI.X R17, R21, UR5, R20, 0x2, P0 ;  /* 0x0000000515117c11 */ /* 0x000fe200080f1414 */
[----:B------:R-:W-:Y:S01]  /*26b0*/  FFMA R21, R15, UR7, R0 ;  /* 0x000000070f157c23 */ /* 0x000fe20008000000 */
[----:B------:R-:W-:-:S04]  /*26c0*/  FFMA R27, R14, UR7, R27 ;  /* 0x000000070e1b7c23 */ /* 0x000fc8000800001b */
[----:B------:R0:W-:Y:S04]  /*26d0*/  STG.E desc[UR36][R18.64], R21 ;  /* 0x0000001512007986 */ /* 0x0001e8000c101924 */
[----:B------:R2:W-:Y:S04]  /*26e0*/  STG.E desc[UR36][R18.64+0x4], R27 ;  /* 0x0000041b12007986 */ /* 0x0005e8000c101924 */
[----:B------:R-:W3:Y:S04]  /*26f0*/  LDG.E R0, desc[UR36][R16.64] ;  /* 0x0000002410007981 */ /* 0x000ee8000c1e1900 */
[----:B------:R-:W4:Y:S01]  /*2700*/  LDG.E R15, desc[UR36][R16.64+0x4] ;  /* 0x00000424100f7981 */ /* 0x000f22000c1e1900 */
[----:B-1----:R-:W-:-:S04]  /*2710*/  IADD3 R23, PT, PT, R61, 0x6, RZ ;  /* 0x000000063d177810 */ /* 0x002fc80007ffe0ff */
[----:B------:R-:W-:-:S05]  /*2720*/  IADD3 R20, P0, PT, R92, R23, RZ ;  /* 0x000000175c147210 */ /* 0x000fca0007f1e0ff */
[----:B------:R-:W-:Y:S01]  /*2730*/  IMAD.X R25, RZ, RZ, RZ, P0 ;  /* 0x000000ffff197224 */ /* 0x000fe200000e06ff */
[----:B------:R-:W-:Y:S01]  /*2740*/  LEA R14, P0, R20, UR4, 0x2 ;  /* 0x00000004140e7c11 */ /* 0x000fe2000f8010ff */
[----:B---3--:R-:W-:Y:S01]  /*2750*/  FMUL R0, R0, UR6 ;  /* 0x0000000600007c20 */ /* 0x008fe20008400000 */
[----:B----4-:R-:W-:-:S03]  /*2760*/  FMUL R23, R15, UR6 ;  /* 0x000000060f177c20 */ /* 0x010fc60008400000 */
[----:B0-----:R-:W-:Y:S01]  /*2770*/  FFMA R21, R13, UR7, R0 ;  /* 0x000000070d157c23 */ /* 0x001fe20008000000 */
[----:B------:R-:W-:Y:S01]  /*2780*/  LEA.HI.X R15, R20, UR5, R25, 0x2, P0 ;  /* 0x00000005140f7c11 */ /* 0x000fe200080f1419 */
[----:B------:R-:W-:-:S03]  /*2790*/  FFMA R23, R12, UR7, R23 ;  /* 0x000000070c177c23 */ /* 0x000fc60008000017 */
[----:B------:R-:W-:Y:S04]  /*27a0*/  STG.E desc[UR36][R16.64], R21 ;  /* 0x0000001510007986 */ /* 0x000fe8000c101924 */
[----:B------:R0:W-:Y:S04]  /*27b0*/  STG.E desc[UR36][R16.64+0x4], R23 ;  /* 0x0000041710007986 */ /* 0x0001e8000c101924 */
[----:B------:R-:W3:Y:S04]  /*27c0*/  LDG.E R0, desc[UR36][R14.64] ;  /* 0x000000240e007981 */ /* 0x000ee8000c1e1900 */
[----:B------:R-:W4:Y:S01]  /*27d0*/  LDG.E R13, desc[UR36][R14.64+0x4] ;  /* 0x000004240e0d7981 */ /* 0x000f22000c1e1900 */
[----:B------:R-:W-:-:S04]  /*27e0*/  IADD3 R61, PT, PT, R61, UR8, RZ ;  /* 0x000000083d3d7c10 */ /* 0x000fc8000fffe0ff */
[----:B--2---:R-:W-:-:S04]  /*27f0*/  IADD3 R18, P0, PT, R92, R61, RZ ;  /* 0x0000003d5c127210 */ /* 0x004fc80007f1e0ff */
[----:B------:R-:W-:Y:S02]  /*2800*/  IADD3.X R19, PT, PT, RZ, RZ, RZ, P0, !PT ;  /* 0x000000ffff137210 */ /* 0x000fe400007fe4ff */
[----:B------:R-:W-:Y:S01]  /*2810*/  LEA R12, P0, R18, UR4, 0x2 ;  /* 0x00000004120c7c11 */ /* 0x000fe2000f8010ff */
[----:B---3--:R-:W-:Y:S01]  /*2820*/  FMUL R0, R0, UR6 ;  /* 0x0000000600007c20 */ /* 0x008fe20008400000 */
[----:B----4-:R-:W-:Y:S02]  /*2830*/  FMUL R25, R13, UR6 ;  /* 0x000000060d197c20 */ /* 0x010fe40008400000 */
[----:B------:R-:W-:Y:S01]  /*2840*/  LEA.HI.X R13, R18, UR5, R19, 0x2, P0 ;  /* 0x00000005120d7c11 */ /* 0x000fe200080f1413 */
[----:B------:R-:W-:Y:S01]  /*2850*/  FFMA R19, R11, UR7, R0 ;  /* 0x000000070b137c23 */ /* 0x000fe20008000000 */
[----:B------:R-:W-:-:S04]  /*2860*/  FFMA R25, R10, UR7, R25 ;  /* 0x000000070a197c23 */ /* 0x000fc80008000019 */
[----:B------:R-:W-:Y:S04]  /*2870*/  STG.E desc[UR36][R14.64], R19 ;  /* 0x000000130e007986 */ /* 0x000fe8000c101924 */
[----:B------:R1:W-:Y:S04]  /*2880*/  STG.E desc[UR36][R14.64+0x4], R25 ;  /* 0x000004190e007986 */ /* 0x0003e8000c101924 */
[----:B------:R-:W2:Y:S01]  /*2890*/  LDG.E R0, desc[UR36][R12.64] ;  /* 0x000000240c007981 */ /* 0x000ea2000c1e1900 */
[----:B------:R-:W-:-:S05]  /*28a0*/  VIADD R11, R61, 0x1 ;  /* 0x000000013d0b7836 */ /* 0x000fca0000000000 */
[----:B------:R-:W-:-:S04]  /*28b0*/  IADD3 R11, P0, PT, R92, R11, RZ ;  /* 0x0000000b5c0b7210 */ /* 0x000fc80007f1e0ff */
[----:B0-----:R-:W-:Y:S02]  /*28c0*/  IADD3.X R16, PT, PT, RZ, RZ, RZ, P0, !PT ;  /* 0x000000ffff107210 */ /* 0x001fe400007fe4ff */
        /* <DEDUP_REMOVED lines=51> */
[----:B------:R-:W-:-:S04]  /*2c00*/  IADD3 R61, PT, PT, R61, 0x7, RZ ;  /* 0x000000073d3d7810 */ /* 0x000fc80007ffe0ff */
[----:B------:R-:W-:-:S04]  /*2c10*/  IADD3 R61, P0, PT, R92, R61, RZ ;  /* 0x0000003d5c3d7210 */ /* 0x000fc80007f1e0ff */
[----:B0-----:R-:W-:Y:S02]  /*2c20*/  IADD3.X R10, PT, PT, RZ, RZ, RZ, P0, !PT ;  /* 0x000000ffff0a7210 */ /* 0x001fe400007fe4ff */
[----:B------:R-:W-:-:S04]  /*2c30*/  LEA R4, P0, R61, UR4, 0x2 ;  /* 0x000000043d047c11 */ /* 0x000fc8000f8010ff */
[----:B------:R-:W-:Y:S01]  /*2c40*/  LEA.HI.X R5, R61, UR5, R10, 0x2, P0 ;  /* 0x000000053d057c11 */ /* 0x000fe200080f140a */
[----:B--2---:R-:W-:-:S04]  /*2c50*/  FMUL R0, R0, UR6 ;  /* 0x0000000600007c20 */ /* 0x004fc80008400000 */
[----:B------:R-:W-:-:S05]  /*2c60*/  FFMA R3, R3, UR7, R0 ;  /* 0x0000000703037c23 */ /* 0x000fca0008000000 */
[----:B------:R-:W-:Y:S04]  /*2c70*/  STG.E desc[UR36][R8.64], R3 ;  /* 0x0000000308007986 */ /* 0x000fe8000c101924 */
[----:B------:R-:W1:Y:S02]  /*2c80*/  LDG.E R0, desc[UR36][R4.64] ;  /* 0x0000002404007981 */ /* 0x000e64000c1e1900 */
[----:B-1----:R-:W-:-:S04]  /*2c90*/  FMUL R7, R0, UR6 ;  /* 0x0000000600077c20 */ /* 0x002fc80008400000 */
[----:B------:R-:W-:-:S05]  /*2ca0*/  FFMA R7, R2, UR7, R7 ;  /* 0x0000000702077c23 */ /* 0x000fca0008000007 */
[----:B------:R-:W-:Y:S01]  /*2cb0*/  STG.E desc[UR36][R4.64], R7 ;  /* 0x0000000704007986 */ /* 0x000fe2000c101924 */
[----:B------:R-:W-:Y:S05]  /*2cc0*/  EXIT ;  /* 0x000000000000794d */ /* 0x000fea0003800000 */
.L_x_4:
[----:B------:R-:W-:-:S00]  /*2cd0*/  BRA `(.L_x_4) ;  /* 0xfffffffc00fc7947 */ /* 0x000fc0000383ffff */
[----:B------:R-:W-:-:S00]  /*2ce0*/  NOP ;  /* 0x0000000000007918 */ /* 0x000fc00000000000 */
        /* <DEDUP_REMOVED lines=9> */
.L_x_32:


//--------------------- .text._Z18sgemm2DBlocktilingILi128ELi128ELi8ELi8ELi8EEviiifPKfS1_fPf --------------------------
	.section	.text._Z18sgemm2DBlocktilingILi128ELi128ELi8ELi8ELi8EEviiifPKfS1_fPf,"ax",@progbits
	.align	128
        .global         _Z18sgemm2DBlocktilingILi128ELi128ELi8ELi8ELi8EEviiifPKfS1_fPf
        .type           _Z18sgemm2DBlocktilingILi128ELi128ELi8ELi8ELi8EEviiifPKfS1_fPf,@function
        .size           _Z18sgemm2DBlocktilingILi128ELi128ELi8ELi8ELi8EEviiifPKfS1_fPf,(.L_x_33 - _Z18sgemm2DBlocktilingILi128ELi128ELi8ELi8ELi8EEviiifPKfS1_fPf)
        .other          _Z18sgemm2DBlocktilingILi128ELi128ELi8ELi8ELi8EEviiifPKfS1_fPf,@"STO_CUDA_ENTRY STV_DEFAULT"
_Z18sgemm2DBlocktilingILi128ELi128ELi8ELi8ELi8EEviiifPKfS1_fPf:
.text._Z18sgemm2DBlocktilingILi128ELi128ELi8ELi8ELi8EEviiifPKfS1_fPf:
[----:B------:R-:W0:Y:S01]  /*0000*/  LDC R1, c[0x0][0x37c] ;  /* 0x0000df00ff017b82 */ /* 0x000e220000000800 */
[----:B------:R-:W1:Y:S01]  /*0010*/  LDCU UR4, c[0x0][0x360] ;  /* 0x00006c00ff0477ac */ /* 0x000e620008000800 */
[----:B------:R-:W2:Y:S01]  /*0020*/  LDCU.64 UR36, c[0x0][0x358] ;  /* 0x00006b00ff2477ac */ /* 0x000ea20008000a00 */
[----:B-1----:R-:W-:-:S09]  /*0030*/  UISETP.NE.AND UP0, UPT, UR4, 0x100, UPT ;  /* 0x000001000400788c */ /* 0x002fd2000bf05270 */
[----:B--2---:R-:W-:Y:S05]  /*0040*/  BRA.U !UP0, `(.L_x_5) ;  /* 0x0000000108407547 */ /* 0x004fea000b800000 */
[----:B------:R-:W-:Y:S01]  /*0050*/  MOV R0, 0x0 ;  /* 0x0000000000007802 */ /* 0x000fe20000000f00 */
[----:B------:R-:W1:Y:S01]  /*0060*/  LDCU.64 UR4, c[0x4][0x38] ;  /* 0x01000700ff0477ac */ /* 0x000e620008000a00 */
[----:B------:R-:W-:Y:S02]  /*0070*/  HFMA2 R8, -RZ, RZ, 0, 1.752376556396484375e-05 ;  /* 0x00000126ff087431 */ /* 0x000fe400000001ff */
[----:B------:R-:W-:Y:S01]  /*0080*/  IMAD.MOV.U32 R12, RZ, RZ, 0x1 ;  /* 0x00000001ff0c7424 */ /* 0x000fe200078e00ff */
[----:B------:R2:W3:Y:S01]  /*0090*/  LDC.64 R2, c[0x4][R0] ;  /* 0x0100000000027b82 */ /* 0x0004e20000000a00 */
[----:B------:R-:W4:Y:S01]  /*00a0*/  LDCU.64 UR6, c[0x4][0x28] ;  /* 0x01000500ff0677ac */ /* 0x000f220008000a00 */
[----:B------:R-:W-:Y:S01]  /*00b0*/  MOV R13, RZ ;  /* 0x000000ff000d7202 */ /* 0x000fe20000000f00 */
[----:B------:R-:W5:Y:S01]  /*00c0*/  LDCU.64 UR8, c[0x4][0x10] ;  /* 0x01000200ff0877ac */ /* 0x000f620008000a00 */
[----:B-1----:R-:W-:Y:S01]  /*00d0*/  MOV R4, UR4 ;  /* 0x0000000400047c02 */ /* 0x002fe20008000f00 */
[----:B------:R-:W-:Y:S01]  /*00e0*/  IMAD.U32 R5, RZ, RZ, UR5 ;  /* 0x00000005ff057e24 */ /* 0x000fe2000f8e00ff */
[----:B----4-:R-:W-:Y:S01]  /*00f0*/  MOV R6, UR6 ;  /* 0x0000000600067c02 */ /* 0x010fe20008000f00 */
[----:B------:R-:W-:Y:S01]  /*0100*/  IMAD.U32 R7, RZ, RZ, UR7 ;  /* 0x00000007ff077e24 */ /* 0x000fe2000f8e00ff */
[----:B-----5:R-:W-:Y:S01]  /*0110*/  MOV R10, UR8 ;  /* 0x00000008000a7c02 */ /* 0x020fe20008000f00 */
[----:B--2---:R-:W-:-:S07]  /*0120*/  IMAD.U32 R11, RZ, RZ, UR9 ;  /* 0x00000009ff0b7e24 */ /* 0x004fce000f8e00ff */
[----:B------:R-:W-:-:S07]  /*0130*/  LEPC R20, `(.L_x_5) ;  /* 0x000000001014794e */ /* 0x000fce0000000000 */
[----:B0--3--:R-:W-:Y:S05]  /*0140*/  CALL.ABS.NOINC R2 ;  /* 0x0000000002007343 */ /* 0x009fea0003c00000 */
.L_x_5:
[----:B------:R-:W1:Y:S01]  /*0150*/  S2UR UR4, SR_CTAID.Y ;  /* 0x00000000000479c3 */ /* 0x000e620000002600 */
[----:B------:R-:W2:Y:S01]  /*0160*/  S2R R7, SR_CTAID.X ;  /* 0x0000000000077919 */ /* 0x000ea20000002500 */
[----:B------:R-:W-:Y:S02]  /*0170*/  HFMA2 R75, -RZ, RZ, 0, 0 ;  /* 0x00000000ff4b7431 */ /* 0x000fe400000001ff */
[----:B------:R-:W-:Y:S01]  /*0180*/  IMAD.MOV.U32 R0, RZ, RZ, RZ ;  /* 0x000000ffff007224 */ /* 0x000fe200078e00ff */
[----:B------:R-:W-:Y:S01]  /*0190*/  CS2R R24, SRZ ;  /* 0x0000000000187805 */ /* 0x000fe2000001ff00 */
[----:B------:R-:W3:Y:S01]  /*01a0*/  S2R R94, SR_TID.X ;  /* 0x00000000005e7919 */ /* 0x000ee20000002100 */
[----:B------:R-:W-:Y:S02]  /*01b0*/  CS2R R22, SRZ ;  /* 0x0000000000167805 */ /* 0x000fe4000001ff00 */
[----:B------:R-:W-:Y:S01]  /*01c0*/  CS2R R26, SRZ ;  /* 0x00000000001a7805 */ /* 0x000fe2000001ff00 */
[----:B------:R-:W4:Y:S01]  /*01d0*/  LDC R8, c[0x0][0x388] ;  /* 0x0000e200ff087b82 */ /* 0x000f220000000800 */
[----:B------:R-:W-:-:S02]  /*01e0*/  CS2R R28, SRZ ;  /* 0x00000000001c7805 */ /* 0x000fc4000001ff00 */
[----:B------:R-:W-:Y:S02]  /*01f0*/  CS2R R30, SRZ ;  /* 0x00000000001e7805 */ /* 0x000fe4000001ff00 */
[----:B------:R-:W-:Y:S02]  /*0200*/  CS2R R32, SRZ ;  /* 0x0000000000207805 */ /* 0x000fe4000001ff00 */
[----:B------:R-:W-:Y:S02]  /*0210*/  CS2R R34, SRZ ;  /* 0x0000000000227805 */ /* 0x000fe4000001ff00 */
[----:B------:R-:W-:Y:S02]  /*0220*/  CS2R R38, SRZ ;  /* 0x0000000000267805 */ /* 0x000fe4000001ff00 */
[----:B------:R-:W-:Y:S02]  /*0230*/  CS2R R36, SRZ ;  /* 0x0000000000247805 */ /* 0x000fe4000001ff00 */
[----:B------:R-:W-:Y:S01]  /*0240*/  CS2R R40, SRZ ;  /* 0x0000000000287805 */ /* 0x000fe2000001ff00 */
[----:B------:R-:W5:Y:S01]  /*0250*/  LDC.64 R2, c[0x0][0x390] ;  /* 0x0000e400ff027b82 */ /* 0x000f620000000a00 */
[----:B------:R-:W-:-:S02]  /*0260*/  CS2R R42, SRZ ;  /* 0x00000000002a7805 */ /* 0x000fc4000001ff00 */
[----:B------:R-:W-:Y:S02]  /*0270*/  CS2R R44, SRZ ;  /* 0x00000000002c7805 */ /* 0x000fe4000001ff00 */
[----:B------:R-:W-:Y:S02]  /*0280*/  CS2R R46, SRZ ;  /* 0x00000000002e7805 */ /* 0x000fe4000001ff00 */
[----:B------:R-:W-:Y:S02]  /*0290*/  CS2R R48, SRZ ;  /* 0x0000000000307805 */ /* 0x000fe4000001ff00 */
[----:B------:R-:W-:Y:S02]  /*02a0*/  CS2R R50, SRZ ;  /* 0x0000000000327805 */ /* 0x000fe4000001ff00 */
[----:B------:R-:W-:Y:S02]  /*02b0*/  CS2R R54, SRZ ;  /* 0x0000000000367805 */ /* 0x000fe4000001ff00 */
[----:B------:R-:W-:Y:S01]  /*02c0*/  CS2R R52, SRZ ;  /* 0x0000000000347805 */ /* 0x000fe2000001ff00 */
[----:B-1----:R-:W-:Y:S01]  /*02d0*/  USHF.L.U32 UR4, UR4, 0x7, URZ ;  /* 0x0000000704047899 */ /* 0x002fe200080006ff */
[----:B------:R-:W1:Y:S01]  /*02e0*/  LDC R10, c[0x0][0x384] ;  /* 0x0000e100ff0a7b82 */ /* 0x000e620000000800 */
[----:B------:R-:W-:-:S02]  /*02f0*/  CS2R R56, SRZ ;  /* 0x0000000000387805 */ /* 0x000fc4000001ff00 */
[----:B------:R-:W-:Y:S02]  /*0300*/  CS2R R58, SRZ ;  /* 0x00000000003a7805 */ /* 0x000fe4000001ff00 */
[----:B------:R-:W-:Y:S02]  /*0310*/  CS2R R60, SRZ ;  /* 0x00000000003c7805 */ /* 0x000fe4000001ff00 */
[----:B------:R-:W-:Y:S02]  /*0320*/  CS2R R62, SRZ ;  /* 0x00000000003e7805 */ /* 0x000fe4000001ff00 */
[----:B------:R-:W-:Y:S02]  /*0330*/  CS2R R64, SRZ ;  /* 0x0000000000407805 */ /* 0x000fe4000001ff00 */
[----:B------:R-:W-:Y:S01]  /*0340*/  CS2R R66, SRZ ;  /* 0x0000000000427805 */ /* 0x000fe2000001ff00 */
[C---:B----4-:R-:W-:Y:S01]  /*0350*/  IMAD R5, R8.reuse, UR4, RZ ;  /* 0x0000000408057c24 */ /* 0x050fe2000f8e02ff */
[----:B------:R-:W-:Y:S01]  /*0360*/  ISETP.NE.AND P0, PT, R8, RZ, PT ;  /* 0x000000ff0800720c */ /* 0x000fe20003f05270 */
[----:B--2---:R-:W-:Y:S01]  /*0370*/  IMAD.SHL.U32 R7, R7, 0x80, RZ ;  /* 0x0000008007077824 */ /* 0x004fe200078e00ff */
[----:B------:R-:W-:-:S02]  /*0380*/  CS2R R68, SRZ ;  /* 0x0000000000447805 */ /* 0x000fc4000001ff00 */
[----:B------:R-:W-:Y:S02]  /*0390*/  CS2R R70, SRZ ;  /* 0x0000000000467805 */ /* 0x000fe4000001ff00 */
[----:B------:R-:W-:Y:S02]  /*03a0*/  CS2R R72, SRZ ;  /* 0x0000000000487805 */ /* 0x000fe4000001ff00 */
[----:B------:R-:W-:Y:S02]  /*03b0*/  CS2R R76, SRZ ;  /* 0x00000000004c7805 */ /* 0x000fe4000001ff00 */
[----:B------:R-:W-:Y:S01]  /*03c0*/  CS2R R78, SRZ ;  /* 0x00000000004e7805 */ /* 0x000fe2000001ff00 */
[----:B-----5:R-:W-:Y:S01]  /*03d0*/  IMAD.WIDE.U32 R2, R5, 0x4, R2 ;  /* 0x0000000405027825 */ /* 0x020fe200078e0002 */
[----:B------:R-:W-:Y:S01]  /*03e0*/  CS2R R80, SRZ ;  /* 0x0000000000507805 */ /* 0x000fe2000001ff00 */
[----:B------:R-:W2:Y:S01]  /*03f0*/  LDC.64 R4, c[0x0][0x398] ;  /* 0x0000e600ff047b82 */ /* 0x000ea20000000a00 */
[----:B------:R-:W-:-:S02]  /*0400*/  CS2R R82, SRZ ;  /* 0x0000000000527805 */ /* 0x000fc4000001ff00 */
[----:B------:R-:W-:Y:S02]  /*0410*/  CS2R R84, SRZ ;  /* 0x0000000000547805 */ /* 0x000fe4000001ff00 */
[----:B---3--:R-:W-:Y:S02]  /*0420*/  LOP3.LUT R86, R94, 0xf, RZ, 0xc0, !PT ;  /* 0x0000000f5e567812 */ /* 0x008fe400078ec0ff */
[----:B------:R-:W-:Y:S01]  /*0430*/  SHF.R.U32.HI R87, RZ, 0x4, R94 ;  /* 0x00000004ff577819 */ /* 0x000fe2000001165e */
[----:B-1----:R-:W-:Y:S02]  /*0440*/  IMAD R74, R10, UR4, R7 ;  /* 0x000000040a4a7c24 */ /* 0x002fe4000f8e0207 */
[----:B--2---:R-:W-:Y:S01]  /*0450*/  IMAD.WIDE.U32 R4, R7, 0x4, R4 ;  /* 0x0000000407047825 */ /* 0x004fe200078e0004 */
[----:B------:R-:W-:Y:S06]  /*0460*/  @!P0 BRA `(.L_x_6) ;  /* 0x00000008003c8947 */ /* 0x000fec0003800000 */
[----:B------:R-:W1:Y:S01]  /*0470*/  S2UR UR5, SR_CgaCtaId ;  /* 0x00000000000579c3 */ /* 0x000e620000008800 */
[----:B------:R-:W-:Y:S01]  /*0480*/  UMOV UR4, 0x400 ;  /* 0x0000040000047882 */ /* 0x000fe20000000000 */
[C---:B------:R-:W-:Y:S01]  /*0490*/  LOP3.LUT R91, R94.reuse, 0x7f, RZ, 0xc0, !PT ;  /* 0x0000007f5e5b7812 */ /* 0x040fe200078ec0ff */
[----:B------:R-:W-:Y:S01]  /*04a0*/  IMAD.MOV.U32 R13, RZ, RZ, R3 ;  /* 0x000000ffff0d7224 */ /* 0x000fe200078e0003 */
[--C-:B------:R-:W-:Y:S01]  /*04b0*/  SHF.R.U32.HI R0, RZ, 0x7, R94.reuse ;  /* 0x00000007ff007819 */ /* 0x100fe2000001165e */
[----:B------:R-:W-:Y:S01]  /*04c0*/  IMAD.MOV.U32 R3, RZ, RZ, R5 ;  /* 0x000000ffff037224 */ /* 0x000fe200078e0005 */
[----:B------:R-:W-:Y:S01]  /*04d0*/  LOP3.LUT R89, R94, 0x7, RZ, 0xc0, !PT ;  /* 0x000000075e597812 */ /* 0x000fe200078ec0ff */
[----:B------:R-:W-:Y:S01]  /*04e0*/  IMAD.MOV.U32 R88, RZ, RZ, RZ ;  /* 0x000000ffff587224 */ /* 0x000fe200078e00ff */
[----:B------:R-:W-:Y:S01]  /*04f0*/  SHF.R.U32.HI R6, RZ, 0x3, R94 ;  /* 0x00000003ff067819 */ /* 0x000fe2000001165e */
[----:B------:R-:W-:Y:S01]  /*0500*/  IMAD R91, R0, R10, R91 ;  /* 0x0000000a005b7224 */ /* 0x000fe200078e025b */
[----:B------:R-:W-:-:S02]  /*0510*/  MOV R12, R2 ;  /* 0x00000002000c7202 */ /* 0x000fc40000000f00 */
[----:B------:R-:W-:Y:S01]  /*0520*/  MOV R2, R4 ;  /* 0x0000000400027202 */ /* 0x000fe20000000f00 */
[----:B------:R-:W-:Y:S01]  /*0530*/  IMAD R89, R6, R8, R89 ;  /* 0x0000000806597224 */ /* 0x000fe200078e0259 */
[C---:B------:R-:W-:Y:S02]  /*0540*/  LEA R101, R10.reuse, R91, 0x2 ;  /* 0x0000005b0a657211 */ /* 0x040fe400078e10ff */
[----:B------:R-:W-:Y:S01]  /*0550*/  SHF.L.U32 R93, R10, 0x3, RZ ;  /* 0x000000030a5d7819 */ /* 0x000fe200000006ff */
[C---:B------:R-:W-:Y:S01]  /*0560*/  IMAD R97, R8.reuse, 0x40, R89 ;  /* 0x0000004008617824 */ /* 0x040fe200078e0259 */
[----:B------:R-:W-:Y:S02]  /*0570*/  MOV R0, RZ ;  /* 0x000000ff00007202 */ /* 0x000fe40000000f00 */
[C---:B------:R-:W-:Y:S01]  /*0580*/  LEA R95, R8.reuse, R89, 0x5 ;  /* 0x00000059085f7211 */ /* 0x040fe200078e28ff */
[----:B------:R-:W-:Y:S01]  /*0590*/  IMAD R103, R8, 0x20, R97 ;  /* 0x0000002008677824 */ /* 0x000fe200078e0261 */
[C---:B------:R-:W-:Y:S01]  /*05a0*/  LEA R99, R10.reuse, R91, 0x1 ;  /* 0x0000005b0a637211 */ /* 0x040fe200078e08ff */
[----:B-1----:R-:W-:Y:S01]  /*05b0*/  ULEA UR6, UR5, UR4, 0x18 ;  /* 0x0000000405067291 */ /* 0x002fe2000f8ec0ff */
[----:B------:R-:W-:Y:S01]  /*05c0*/  LEA R105, R10, R101, 0x1 ;  /* 0x000000650a697211 */ /* 0x000fe200078e08ff */
[----:B------:R-:W-:-:S04]  /*05d0*/  UIADD3 UR4, UPT, UPT, UR4, 0x1000, URZ ;  /* 0x0000100004047890 */ /* 0x000fc8000fffe0ff */
[----:B------:R-:W-:Y:S01]  /*05e0*/  ULEA UR4, UR5, UR4, 0x18 ;  /* 0x0000000405047291 */ /* 0x000fe2000f8ec0ff */
[----:B------:R-:W-:Y:S02]  /*05f0*/  LEA R90, R94, UR6, 0x2 ;  /* 0x000000065e5a7c11 */ /* 0x000fe4000f8e10ff */
[----:B------:R-:W-:-:S03]  /*0600*/  LEA R92, R87, UR6, 0x8 ;  /* 0x00000006575c7c11 */ /* 0x000fc6000f8e40ff */
[----:B------:R-:W-:Y:S02]  /*0610*/  LEA R96, R86, UR4, 0x5 ;  /* 0x0000000456607c11 */ /* 0x000fe4000f8e28ff */
[----:B------:R-:W-:Y:S02]  /*0620*/  LEA R94, R94, UR4, 0x2 ;  /* 0x000000045e5e7c11 */ /* 0x000fe4000f8e10ff */
[----:B------:R-:W-:-:S07]  /*0630*/  IADD3 R96, PT, PT, R96, 0x10, RZ ;  /* 0x0000001060607810 */ /* 0x000fce0007ffe0ff */
.L_x_8:
[----:B------:R-:W-:-:S04]  /*0640*/  IMAD.WIDE.U32 R16, R89, 0x4, R12 ;  /* 0x0000000459107825 */ /* 0x000fc800078e000c */
[--C-:B------:R-:W-:Y:S02]  /*0650*/  IMAD.WIDE.U32 R18, R95, 0x4, R12.reuse ;  /* 0x000000045f127825 */ /* 0x100fe400078e000c */
[----:B------:R-:W2:Y:S02]  /*0660*/  LDG.E R17, desc[UR36][R16.64] ;  /* 0x0000002410117981 */ /* 0x000ea4000c1e1900 */
[--C-:B------:R-:W-:Y:S02]  /*0670*/  IMAD.WIDE.U32 R20, R97, 0x4, R12.reuse ;  /* 0x0000000461147825 */ /* 0x100fe400078e000c */
[----:B------:R-:W3:Y:S02]  /*0680*/  LDG.E R19, desc[UR36][R18.64] ;  /* 0x0000002412137981 */ /* 0x000ee4000c1e1900 */
[----:B------:R-:W-:Y:S02]  /*0690*/  IMAD.WIDE.U32 R4, R103, 0x4, R12 ;  /* 0x0000000467047825 */ /* 0x000fe400078e000c */
[----:B------:R-:W4:Y:S02]  /*06a0*/  LDG.E R21, desc[UR36][R20.64] ;  /* 0x0000002414157981 */ /* 0x000f24000c1e1900 */
[----:B------:R-:W-:-:S02]  /*06b0*/  IMAD.WIDE.U32 R6, R91, 0x4, R2 ;  /* 0x000000045b067825 */ /* 0x000fc400078e0002 */
[----:B------:R-:W5:Y:S02]  /*06c0*/  LDG.E R5, desc[UR36][R4.64] ;  /* 0x0000002404057981 */ /* 0x000f64000c1e1900 */
[--C-:B------:R-:W-:Y:S02]  /*06d0*/  IMAD.WIDE.U32 R8, R99, 0x4, R2.reuse ;  /* 0x0000000463087825 */ /* 0x100fe400078e0002 */
[----:B------:R-:W5:Y:S02]  /*06e0*/  LDG.E R7, desc[UR36][R6.64] ;  /* 0x0000002406077981 */ /* 0x000f64000c1e1900 */
[--C-:B------:R-:W-:Y:S02]  /*06f0*/  IMAD.WIDE.U32 R10, R101, 0x4, R2.reuse ;  /* 0x00000004650a7825 */ /* 0x100fe400078e0002 */
[----:B------:R-:W5:Y:S02]  /*0700*/  LDG.E R9, desc[UR36][R8.64] ;  /* 0x0000002408097981 */ /* 0x000f64000c1e1900 */
[----:B------:R-:W-:-:S02]  /*0710*/  IMAD.WIDE.U32 R14, R105, 0x4, R2 ;  /* 0x00000004690e7825 */ /* 0x000fc400078e0002 */
[----:B------:R-:W5:Y:S04]  /*0720*/  LDG.E R11, desc[UR36][R10.64] ;  /* 0x000000240a0b7981 */ /* 0x000f68000c1e1900 */
[----:B------:R1:W5:Y:S01]  /*0730*/  LDG.E R15, desc[UR36][R14.64] ;  /* 0x000000240e0f7981 */ /* 0x000362000c1e1900 */
[----:B------:R-:W-:Y:S05]  /*0740*/  WARPSYNC.ALL ;  /* 0x0000000000007948 */ /* 0x000fea0003800000 */
[----:B------:R-:W0:Y:S01]  /*0750*/  LDCU UR4, c[0x0][0x388] ;  /* 0x00007100ff0477ac */ /* 0x000e220008000800 */
[----:B------:R-:W-:Y:S01]  /*0760*/  VIADD R88, R88, 0x8 ;  /* 0x0000000858587836 */ /* 0x000fe20000000000 */
[----:B-1----:R-:W-:-:S04]  /*0770*/  MOV R14, R96 ;  /* 0x00000060000e7202 */ /* 0x002fc80000000f00 */
[----:B0-----:R-:W-:Y:S01]  /*0780*/  ISETP.GE.U32.AND P1, PT, R88, UR4, PT ;  /* 0x0000000458007c0c */ /* 0x001fe2000bf26070 */
[----:B------:R-:W-:Y:S01]  /*0790*/  UMOV UR4, 0x80 ;  /* 0x0000008000047882 */ /* 0x000fe20000000000 */
[----:B--2---:R0:W-:Y:S04]  /*07a0*/  STS [R90], R17 ;  /* 0x000000115a007388 */ /* 0x0041e80000000800 */
[----:B---3--:R0:W-:Y:S04]  /*07b0*/  STS [R90+0x400], R19 ;  /* 0x000400135a007388 */ /* 0x0081e80000000800 */
[----:B----4-:R0:W-:Y:S04]  /*07c0*/  STS [R90+0x800], R21 ;  /* 0x000800155a007388 */ /* 0x0101e80000000800 */
[----:B-----5:R0:W-:Y:S04]  /*07d0*/  STS [R90+0xc00], R5 ;  /* 0x000c00055a007388 */ /* 0x0201e80000000800 */
[----:B------:R0:W-:Y:S04]  /*07e0*/  STS [R94], R7 ;  /* 0x000000075e007388 */ /* 0x0001e80000000800 */
[----:B------:R0:W-:Y:S04]  /*07f0*/  STS [R94+0x400], R9 ;  /* 0x000400095e007388 */ /* 0x0001e80000000800 */
[----:B------:R0:W-:Y:S04]  /*0800*/  STS [R94+0x800], R11 ;  /* 0x0008000b5e007388 */ /* 0x0001e80000000800 */
[----:B------:R0:W-:Y:S01]  /*0810*/  STS [R94+0xc00], R15 ;  /* 0x000c000f5e007388 */ /* 0x0001e20000000800 */
[----:B------:R-:W-:Y:S06]  /*0820*/  BAR.SYNC.DEFER_BLOCKING 0x0 ;  /* 0x0000000000007b1d */ /* 0x000fec0000010000 */
.L_x_7:
[----:B------:R-:W-:Y:S04]  /*0830*/  LDS R16, [R92+UR4+-0x80] ;  /* 0xffff80045c107984 */ /* 0x000fe80008000800 */
[----:B0-----:R-:W0:Y:S04]  /*0840*/  LDS.128 R4, [R14+-0x10] ;  /* 0xfffff0000e047984 */ /* 0x001e280000000c00 */
[----:B------:R1:W2:Y:S04]  /*0850*/  LDS.128 R8, [R14] ;  /* 0x000000000e087984 */ /* 0x0002a80000000c00 */
[----:B------:R-:W3:Y:S04]  /*0860*/  LDS R18, [R92+UR4+-0x60] ;  /* 0xffffa0045c127984 */ /* 0x000ee80008000800 */
[----:B------:R-:W4:Y:S01]  /*0870*/  LDS R20, [R92+UR4+-0x40] ;  /* 0xffffc0045c147984 */ /* 0x000f220008000800 */
[----:B-1----:R-:W-:-:S03]  /*0880*/  IADD3 R14, PT, PT, R14, 0x200, RZ ;  /* 0x000002000e0e7810 */ /* 0x002fc60007ffe0ff */
[----:B------:R-:W1:Y:S04]  /*0890*/  LDS R98, [R92+UR4+-0x20] ;  /* 0xffffe0045c627984 */ /* 0x000e680008000800 */
[----:B------:R-:W5:Y:S04]  /*08a0*/  LDS R100, [R92+UR4] ;  /* 0x000000045c647984 */ /* 0x000f680008000800 */
[----:B------:R-:W5:Y:S01]  /*08b0*/  LDS R102, [R92+UR4+0x20] ;  /* 0x000020045c667984 */ /* 0x000f620008000800 */
[C---:B0-----:R-:W-:Y:S01]  /*08c0*/  FFMA R85, R16.reuse, R4, R85 ;  /* 0x0000000410557223 */ /* 0x041fe20000000055 */
[C---:B------:R-:W-:Y:S01]  /*08d0*/  FFMA R84, R16.reuse, R5, R84 ;  /* 0x0000000510547223 */ /* 0x040fe20000000054 */
[C---:B------:R-:W-:Y:S01]  /*08e0*/  FFMA R83, R16.reuse, R6, R83 ;  /* 0x0000000610537223 */ /* 0x040fe20000000053 */
[C---:B------:R-:W-:Y:S01]  /*08f0*/  FFMA R82, R16.reuse, R7, R82 ;  /* 0x0000000710527223 */ /* 0x040fe20000000052 */
[C---:B--2---:R-:W-:Y:S01]  /*0900*/  FFMA R81, R16.reuse, R8, R81 ;  /* 0x0000000810517223 */ /* 0x044fe20000000051 */
[C---:B------:R-:W-:Y:S01]  /*0910*/  FFMA R80, R16.reuse, R9, R80 ;  /* 0x0000000910507223 */ /* 0x040fe20000000050 */
[C---:B------:R-:W-:Y:S01]  /*0920*/  FFMA R79, R16.reuse, R10, R79 ;  /* 0x0000000a104f7223 */ /* 0x040fe2000000004f */
[----:B------:R-:W-:Y:S01]  /*0930*/  FFMA R78, R16, R11, R78 ;  /* 0x0000000b104e7223 */ /* 0x000fe2000000004e */
[C---:B---3--:R-:W-:Y:S01]  /*0940*/  FFMA R77, R18.reuse, R4, R77 ;  /* 0x00000004124d7223 */ /* 0x048fe2000000004d */
[C---:B------:R-:W-:Y:S01]  /*0950*/  FFMA R76, R18.reuse, R5, R76 ;  /* 0x00000005124c7223 */ /* 0x040fe2000000004c */
[C---:B------:R-:W-:Y:S01]  /*0960*/  FFMA R75, R18.reuse, R6, R75 ;  /* 0x00000006124b7223 */ /* 0x040fe2000000004b */
[C---:B------:R-:W-:Y:S01]  /*0970*/  FFMA R72, R18.reuse, R7, R72 ;  /* 0x0000000712487223 */ /* 0x040fe20000000048 */
[C---:B------:R-:W-:Y:S01]  /*0980*/  FFMA R73, R18.reuse, R8, R73 ;  /* 0x0000000812497223 */ /* 0x040fe20000000049 */
[C---:B------:R-:W-:Y:S01]  /*0990*/  FFMA R70, R18.reuse, R9, R70 ;  /* 0x0000000912467223 */ /* 0x040fe20000000046 */
[C---:B------:R-:W-:Y:S01]  /*09a0*/  FFMA R71, R18.reuse, R10, R71 ;  /* 0x0000000a12477223 */ /* 0x040fe20000000047 */
[----:B------:R-:W-:Y:S01]  /*09b0*/  FFMA R62, R18, R11, R62 ;  /* 0x0000000b123e7223 */ /* 0x000fe2000000003e */
[----:B------:R-:W0:Y:S01]  /*09c0*/  LDS R16, [R92+UR4+0x40] ;  /* 0x000040045c107984 */ /* 0x000e220008000800 */
[C---:B----4-:R-:W-:Y:S01]  /*09d0*/  FFMA R69, R20.reuse, R4, R69 ;  /* 0x0000000414457223 */ /* 0x050fe20000000045 */
[C---:B------:R-:W-:Y:S01]  /*09e0*/  FFMA R68, R20.reuse, R5, R68 ;  /* 0x0000000514447223 */ /* 0x040fe20000000044 */
[C---:B------:R-:W-:Y:S01]  /*09f0*/  FFMA R67, R20.reuse, R6, R67 ;  /* 0x0000000614437223 */ /* 0x040fe20000000043 */
[----:B------:R-:W2:Y:S01]  /*0a00*/  LDS R18, [R92+UR4+0x60] ;  /* 0x000060045c127984 */ /* 0x000ea20008000800 */
[----:B------:R-:W-:Y:S01]  /*0a10*/  UIADD3 UR4, UPT, UPT, UR4, 0x4, URZ ;  /* 0x0000000404047890 */ /* 0x000fe2000fffe0ff */
[C---:B------:R-:W-:Y:S01]  /*0a20*/  FFMA R66, R20.reuse, R7, R66 ;  /* 0x0000000714427223 */ /* 0x040fe20000000042 */
[C---:B------:R-:W-:Y:S01]  /*0a30*/  FFMA R65, R20.reuse, R8, R65 ;  /* 0x0000000814417223 */ /* 0x040fe20000000041 */
[C---:B------:R-:W-:Y:S01]  /*0a40*/  FFMA R64, R20.reuse, R9, R64 ;  /* 0x0000000914407223 */ /* 0x040fe20000000040 */
[----:B------:R-:W-:Y:S01]  /*0a50*/  UISETP.NE.AND UP0, UPT, UR4, 0xa0, UPT ;  /* 0x000000a00400788c */ /* 0x000fe2000bf05270 */
[C---:B------:R-:W-:Y:S01]  /*0a60*/  FFMA R53, R20.reuse, R10, R53 ;  /* 0x0000000a14357223 */ /* 0x040fe20000000035 */
[----:B------:R-:W-:Y:S01]  /*0a70*/  FFMA R60, R20, R11, R60 ;  /* 0x0000000b143c7223 */ /* 0x000fe2000000003c */
[C---:B-1----:R-:W-:Y:S01]  /*0a80*/  FFMA R63, R98.reuse, R4, R63 ;  /* 0x00000004623f7223 */ /* 0x042fe2000000003f */
        /* <DEDUP_REMOVED lines=42> */
[----:B------:R-:W-:-:S04]  /*0d30*/  IMAD.WIDE R2, R93, 0x4, R2 ;  /* 0x000000045d027825 */ /* 0x000fc800078e0202 */
[----:B------:R-:W-:Y:S01]  /*0d40*/  IMAD.X R13, RZ, RZ, R13, P0 ;  /* 0x000000ffff0d7224 */ /* 0x000fe200000e060d */
[----:B------:R-:W-:Y:S07]  /*0d50*/  @!P1 BRA `(.L_x_8) ;  /* 0xfffffff800389947 */ /* 0x000fee000383ffff */
.L_x_6:
[----:B------:R-:W1:Y:S01]  /*0d60*/  LDCU UR8, c[0x0][0x384] ;  /* 0x00007080ff0877ac */ /* 0x000e620008000800 */
[----:B------:R-:W2:Y:S01]  /*0d70*/  LDCU.64 UR4, c[0x0][0x3a8] ;  /* 0x00007500ff0477ac */ /* 0x000ea20008000a00 */
[----:B------:R-:W3:Y:S01]  /*0d80*/  LDCU UR6, c[0x0][0x3a0] ;  /* 0x00007400ff0677ac */ /* 0x000ee20008000800 */
[----:B------:R-:W4:Y:S01]  /*0d90*/  LDCU UR7, c[0x0][0x38c] ;  /* 0x00007180ff0777ac */ /* 0x000f220008000800 */
[----:B-1----:R-:W-:-:S05]  /*0da0*/  IMAD R9, R87, UR8, R86 ;  /* 0x0000000857097c24 */ /* 0x002fca000f8e0256 */
[----:B------:R-:W-:-:S04]  /*0db0*/  SHF.L.U32 R9, R9, 0x3, RZ ;  /* 0x0000000309097819 */ /* 0x000fc800000006ff */
[----:B------:R-:W-:-:S04]  /*0dc0*/  IADD3 R3, P0, PT, R74, R9, RZ ;  /* 0x000000094a037210 */ /* 0x000fc80007f1e0ff */
[----:B------:R-:W-:Y:S02]  /*0dd0*/  IADD3.X R4, PT, PT, RZ, RZ, RZ, P0, !PT ;  /* 0x000000ffff047210 */ /* 0x000fe400007fe4ff */
[----:B--2---:R-:W-:-:S04]  /*0de0*/  LEA R2, P0, R3, UR4, 0x2 ;  /* 0x0000000403027c11 */ /* 0x004fc8000f8010ff */
[----:B------:R-:W-:-:S05]  /*0df0*/  LEA.HI.X R3, R3, UR5, R4, 0x2, P0 ;  /* 0x0000000503037c11 */ /* 0x000fca00080f1404 */
[----:B------:R-:W3:Y:S04]  /*0e00*/  LDG.E R4, desc[UR36][R2.64] ;  /* 0x0000002402047981 */ /* 0x000ee8000c1e1900 */
[----:B------:R-:W2:Y:S04]  /*0e10*/  LDG.E R5, desc[UR36][R2.64+0x4] ;  /* 0x0000042402057981 */ /* 0x000ea8000c1e1900 */
[----:B------:R-:W5:Y:S04]  /*0e20*/  LDG.E R7, desc[UR36][R2.64+0x8] ;  /* 0x0000082402077981 */ /* 0x000f68000c1e1900 */
[----:B------:R-:W5:Y:S04]  /*0e30*/  LDG.E R10, desc[UR36][R2.64+0xc] ;  /* 0x00000c24020a7981 */ /* 0x000f68000c1e1900 */
[----:B------:R-:W5:Y:S04]  /*0e40*/  LDG.E R12, desc[UR36][R2.64+0x10] ;  /* 0x00001024020c7981 */ /* 0x000f68000c1e1900 */
[----:B------:R-:W5:Y:S04]  /*0e50*/  LDG.E R13, desc[UR36][R2.64+0x14] ;  /* 0x00001424020d7981 */ /* 0x000f68000c1e1900 */
[----:B------:R-:W5:Y:S04]  /*0e60*/  LDG.E R14, desc[UR36][R2.64+0x18] ;  /* 0x00001824020e7981 */ /* 0x000f68000c1e1900 */
[----:B------:R-:W5:Y:S01]  /*0e70*/  LDG.E R15, desc[UR36][R2.64+0x1c] ;  /* 0x00001c24020f7981 */ /* 0x000f62000c1e1900 */
[----:B------:R-:W-:-:S05]  /*0e80*/  VIADD R9, R9, UR8 ;  /* 0x0000000809097c36 */ /* 0x000fca0008000000 */
[----:B------:R-:W-:-:S04]  /*0e90*/  IADD3 R11, P0, PT, R74, R9, RZ ;  /* 0x000000094a0b7210 */ /* 0x000fc80007f1e0ff */
[----:B------:R-:W-:Y:S01]  /*0ea0*/  IADD3.X R16, PT, PT, RZ, RZ, RZ, P0, !PT ;  /* 0x000000ffff107210 */ /* 0x000fe200007fe4ff */
[----:B---3--:R-:W-:Y:S01]  /*0eb0*/  FMUL R6, R4, UR6 ;  /* 0x0000000604067c20 */ /* 0x008fe20008400000 */
[----:B------:R-:W-:Y:S01]  /*0ec0*/  LEA R4, P0, R11, UR4, 0x2 ;  /* 0x000000040b047c11 */ /* 0x000fe2000f8010ff */
[----:B--2---:R-:W-:Y:S02]  /*0ed0*/  FMUL R5, R5, UR6 ;  /* 0x0000000605057c20 */ /* 0x004fe40008400000 */
[----:B----4-:R-:W-:Y:S01]  /*0ee0*/  FFMA R85, R85, UR7, R6 ;  /* 0x0000000755557c23 */ /* 0x010fe20008000006 */
[----:B-----5:R-:W-:Y:S01]  /*0ef0*/  FMUL R8, R7, UR6 ;  /* 0x0000000607087c20 */ /* 0x020fe20008400000 */
[----:B------:R-:W-:Y:S01]  /*0f00*/  FFMA R7, R84, UR7, R5 ;  /* 0x0000000754077c23 */ /* 0x000fe20008000005 */
[----:B------:R-:W-:Y:S02]  /*0f10*/  LEA.HI.X R5, R11, UR5, R16, 0x2, P0 ;  /* 0x000000050b057c11 */ /* 0x000fe400080f1410 */
[----:B------:R-:W-:Y:S01]  /*0f20*/  STG.E desc[UR36][R2.64], R85 ;  /* 0x0000005502007986 */ /* 0x000fe2000c101924 */
[----:B------:R-:W-:Y:S01]  /*0f30*/  FMUL R11, R10, UR6 ;  /* 0x000000060a0b7c20 */ /* 0x000fe20008400000 */
[----:B------:R-:W-:-:S02]  /*0f40*/  FFMA R83, R83, UR7, R8 ;  /* 0x0000000753537c23 */ /* 0x000fc40008000008 */
[----:B------:R1:W-:Y:S01]  /*0f50*/  STG.E desc[UR36][R2.64+0x4], R7 ;  /* 0x0000040702007986 */ /* 0x0003e2000c101924 */
[----:B------:R-:W-:Y:S01]  /*0f60*/  FMUL R12, R12, UR6 ;  /* 0x000000060c0c7c20 */ /* 0x000fe20008400000 */
[----:B------:R-:W-:Y:S02]  /*0f70*/  FFMA R11, R82, UR7, R11 ;  /* 0x00000007520b7c23 */ /* 0x000fe4000800000b */
[----:B------:R-:W-:Y:S01]  /*0f80*/  STG.E desc[UR36][R2.64+0x8], R83 ;  /* 0x0000085302007986 */ /* 0x000fe2000c101924 */
[----:B------:R-:W-:Y:S01]  /*0f90*/  FMUL R13, R13, UR6 ;  /* 0x000000060d0d7c20 */ /* 0x000fe20008400000 */
[----:B------:R-:W-:Y:S02]  /*0fa0*/  FFMA R81, R81, UR7, R12 ;  /* 0x0000000751517c23 */ /* 0x000fe4000800000c */
[----:B------:R-:W-:Y:S01]  /*0fb0*/  STG.E desc[UR36][R2.64+0xc], R11 ;  /* 0x00000c0b02007986 */ /* 0x000fe2000c101924 */
[----:B------:R-:W-:Y:S01]  /*0fc0*/  FMUL R14, R14, UR6 ;  /* 0x000000060e0e7c20 */ /* 0x000fe20008400000 */
[----:B------:R-:W-:-:S02]  /*0fd0*/  FFMA R13, R80, UR7, R13 ;  /* 0x00000007500d7c23 */ /* 0x000fc4000800000d */
[----:B------:R-:W-:Y:S01]  /*0fe0*/  STG.E desc[UR36][R2.64+0x10], R81 ;  /* 0x0000105102007986 */ /* 0x000fe2000c101924 */
[----:B------:R-:W-:Y:S01]  /*0ff0*/  FMUL R15, R15, UR6 ;  /* 0x000000060f0f7c20 */ /* 0x000fe20008400000 */
[----:B------:R-:W-:Y:S02]  /*1000*/  FFMA R79, R79, UR7, R14 ;  /* 0x000000074f4f7c23 */ /* 0x000fe4000800000e */
[----:B------:R2:W-:Y:S01]  /*1010*/  STG.E desc[UR36][R2.64+0x14], R13 ;  /* 0x0000140d02007986 */ /* 0x0005e2000c101924 */
[----:B------:R-:W-:-:S03]  /*1020*/  FFMA R15, R78, UR7, R15 ;  /* 0x000000074e0f7c23 */ /* 0x000fc6000800000f */
[----:B------:R-:W-:Y:S04]  /*1030*/  STG.E desc[UR36][R2.64+0x18], R79 ;  /* 0x0000184f02007986 */ /* 0x000fe8000c101924 */
[----:B------:R3:W-:Y:S04]  /*1040*/  STG.E desc[UR36][R2.64+0x1c], R15 ;  /* 0x00001c0f02007986 */ /* 0x0007e8000c101924 */
[----:B-1----:R-:W4:Y:S01]  /*1050*/  LDG.E R7, desc[UR36][R4.64] ;  /* 0x0000002404077981 */ /* 0x002f22000c1e1900 */
[----:B------:R-:W-:-:S04]  /*1060*/  IADD3 R17, PT, PT, R9, 0x1, RZ ;  /* 0x0000000109117810 */ /* 0x000fc80007ffe0ff */
[----:B------:R-:W-:-:S05]  /*1070*/  IADD3 R17, P0, PT, R74, R17, RZ ;  /* 0x000000114a117210 */ /* 0x000fca0007f1e0ff */
[----:B------:R-:W-:Y:S01]  /*1080*/  IMAD.X R10, RZ, RZ, RZ, P0 ;  /* 0x000000ffff0a7224 */ /* 0x000fe200000e06ff */
[----:B------:R-:W-:Y:S01]  /*1090*/  LEA R6, P0, R17, UR4, 0x2 ;  /* 0x0000000411067c11 */ /* 0x000fe2000f8010ff */
[----:B----4-:R-:W-:-:S03]  /*10a0*/  FMUL R8, R7, UR6 ;  /* 0x0000000607087c20 */ /* 0x010fc60008400000 */
[----:B------:R-:W-:Y:S01]  /*10b0*/  LEA.HI.X R7, R17, UR5, R10, 0x2, P0 ;  /* 0x0000000511077c11 */ /* 0x000fe200080f140a */
[----:B------:R-:W-:-:S05]  /*10c0*/  FFMA R77, R77, UR7, R8 ;  /* 0x000000074d4d7c23 */ /* 0x000fca0008000008 */
[----:B------:R1:W-:Y:S04]  /*10d0*/  STG.E desc[UR36][R4.64], R77 ;  /* 0x0000004d04007986 */ /* 0x0003e8000c101924 */
[----:B------:R-:W4:Y:S01]  /*10e0*/  LDG.E R8, desc[UR36][R6.64] ;  /* 0x0000002406087981 */ /* 0x000f22000c1e1900 */
[----:B--2---:R-:W-:-:S04]  /*10f0*/  IADD3 R13, PT, PT, R9, 0x2, RZ ;  /* 0x00000002090d7810 */ /* 0x004fc80007ffe0ff */
[----:B---3--:R-:W-:-:S04]  /*1100*/  IADD3 R3, P0, PT, R74, R13, RZ ;  /* 0x0000000d4a037210 */ /* 0x008fc80007f1e0ff */
[----:B------:R-:W-:Y:S02]  /*1110*/  IADD3.X R10, PT, PT, RZ, RZ, RZ, P0, !PT ;  /* 0x000000ffff0a7210 */ /* 0x000fe400007fe4ff */
[----:B------:R-:W-:-:S04]  /*1120*/  LEA R2, P0, R3, UR4, 0x2 ;  /* 0x0000000403027c11 */ /* 0x000fc8000f8010ff */
[----:B------:R-:W-:Y:S01]  /*1130*/  LEA.HI.X R3, R3, UR5, R10, 0x2, P0 ;  /* 0x0000000503037c11 */ /* 0x000fe200080f140a */
[----:B----4-:R-:W-:-:S04]  /*1140*/  FMUL R11, R8, UR6 ;  /* 0x00000006080b7c20 */ /* 0x010fc80008400000 */
[----:B------:R-:W-:-:S05]  /*1150*/  FFMA R11, R76, UR7, R11 ;  /* 0x000000074c0b7c23 */ /* 0x000fca000800000b */
[----:B------:R2:W-:Y:S04]  /*1160*/  STG.E desc[UR36][R6.64], R11 ;  /* 0x0000000b06007986 */ /* 0x0005e8000c101924 */
[----:B------:R-:W3:Y:S01]  /*1170*/  LDG.E R8, desc[UR36][R2.64] ;  /* 0x0000002402087981 */ /* 0x000ee2000c1e1900 */
[----:B-1----:R-:W-:-:S05]  /*1180*/  VIADD R5, R9, 0x3 ;  /* 0x0000000309057836 */ /* 0x002fca0000000000 */
        /* <DEDUP_REMOVED lines=8> */
[----:B--2---:R-:W-:-:S04]  /*1210*/  IADD3 R7, PT, PT, R9, 0x4, RZ ;  /* 0x0000000409077810 */ /* 0x004fc80007ffe0ff */
[----:B------:R-:W-:-:S05]  /*1220*/  IADD3 R7, P0, PT, R74, R7, RZ ;  /* 0x000000074a077210 */ /* 0x000fca0007f1e0ff */
[----:B------:R-:W-:Y:S01]  /*1230*/  IMAD.X R10, RZ, RZ, RZ, P0 ;  /* 0x000000ffff0a7224 */ /* 0x000fe200000e06ff */
[----:B------:R-:W-:-:S04]  /*1240*/  LEA R6, P0, R7, UR4, 0x2 ;  /* 0x0000000407067c11 */ /* 0x000fc8000f8010ff */
[----:B------:R-:W-:Y:S01]  /*1250*/  LEA.HI.X R7, R7, UR5, R10, 0x2, P0 ;  /* 0x0000000507077c11 */ /* 0x000fe200080f140a */
[----:B---3--:R-:W-:-:S04]  /*1260*/  FMUL R11, R8, UR6 ;  /* 0x00000006080b7c20 */ /* 0x008fc80008400000 */
[----:B------:R-:W-:-:S05]  /*1270*/  FFMA R11, R72, UR7, R11 ;  /* 0x00000007480b7c23 */ /* 0x000fca000800000b */
[----:B------:R2:W-:Y:S04]  /*1280*/  STG.E desc[UR36][R4.64], R11 ;  /* 0x0000000b04007986 */ /* 0x0005e8000c101924 */
[----:B------:R-:W3:Y:S01]  /*1290*/  LDG.E R8, desc[UR36][R6.64] ;  /* 0x0000002406087981 */ /* 0x000ee2000c1e1900 */
[----:B-1----:R-:W-:-:S04]  /*12a0*/  IADD3 R3, PT, PT, R9, 0x5, RZ ;  /* 0x0000000509037810 */ /* 0x002fc80007ffe0ff */
        /* <DEDUP_REMOVED lines=8> */
[----:B--2---:R-:W-:-:S05]  /*1330*/  VIADD R5, R9, 0x6 ;  /* 0x0000000609057836 */ /* 0x004fca0000000000 */
        /* <DEDUP_REMOVED lines=8> */
[----:B-1----:R-:W-:-:S04]  /*13c0*/  IADD3 R7, PT, PT, R9, 0x7, RZ ;  /* 0x0000000709077810 */ /* 0x002fc80007ffe0ff */
        /* <DEDUP_REMOVED lines=8> */
[----:B--2---:R-:W-:-:S04]  /*1450*/  IADD3 R11, PT, PT, R9, UR8, RZ ;  /* 0x00000008090b7c10 */ /* 0x004fc8000fffe0ff */
[----:B------:R-:W-:-:S04]  /*1460*/  IADD3 R3, P0, PT, R74, R11, RZ ;  /* 0x0000000b4a037210 */ /* 0x000fc80007f1e0ff */
[----:B------:R-:W-:Y:S02]  /*1470*/  IADD3.X R10, PT, PT, RZ, RZ, RZ, P0, !PT ;  /* 0x000000ffff0a7210 */ /* 0x000fe400007fe4ff */
[----:B------:R-:W-:-:S04]  /*1480*/  LEA R2, P0, R3, UR4, 0x2 ;  /* 0x0000000403027c11 */ /* 0x000fc8000f8010ff */
[----:B------:R-:W-:Y:S01]  /*1490*/  LEA.HI.X R3, R3, UR5, R10, 0x2, P0 ;  /* 0x0000000503037c11 */ /* 0x000fe200080f140a */
[----:B---3--:R-:W-:-:S04]  /*14a0*/  FMUL R9, R8, UR6 ;  /* 0x0000000608097c20 */ /* 0x008fc80008400000 */
[----:B------:R-:W-:-:S05]  /*14b0*/  FFMA R9, R62, UR7, R9 ;  /* 0x000000073e097c23 */ /* 0x000fca0008000009 */
[----:B------:R2:W-:Y:S04]  /*14c0*/  STG.E desc[UR36][R6.64], R9 ;  /* 0x0000000906007986 */ /* 0x0005e8000c101924 */
[----:B------:R-:W3:Y:S04]  /*14d0*/  LDG.E R8, desc[UR36][R2.64] ;  /* 0x0000002402087981 */ /* 0x000ee8000c1e1900 */
[----:B-1----:R-:W4:Y:S01]  /*14e0*/  LDG.E R5, desc[UR36][R2.64+0x4] ;  /* 0x0000042402057981 */ /* 0x002f22000c1e1900 */
[----:B------:R-:W-:-:S05]  /*14f0*/  VIADD R13, R13, UR8 ;  /* 0x000000080d0d7c36 */ /* 0x000fca0008000000 */
[----:B------:R-:W-:-:S04]  /*1500*/  IADD3 R10, P0, PT, R74, R13, RZ ;  /* 0x0000000d4a0a7210 */ /* 0x000fc80007f1e0ff */
[----:B------:R-:W-:Y:S02]  /*1510*/  IADD3.X R15, PT, PT, RZ, RZ, RZ, P0, !PT ;  /* 0x000000ffff0f7210 */ /* 0x000fe400007fe4ff */
[----:B------:R-:W-:Y:S01]  /*1520*/  LEA R4, P0, R10, UR4, 0x2 ;  /* 0x000000040a047c11 */ /* 0x000fe2000f8010ff */
[----:B---3--:R-:W-:Y:S01]  /*1530*/  FMUL R8, R8, UR6 ;  /* 0x0000000608087c20 */ /* 0x008fe20008400000 */
[----:B----4-:R-:W-:-:S03]  /*1540*/  FMUL R13, R5, UR6 ;  /* 0x00000006050d7c20 */ /* 0x010fc60008400000 */
[----:B------:R-:W-:Y:S01]  /*1550*/  FFMA R69, R69, UR7, R8 ;  /* 0x0000000745457c23 */ /* 0x000fe20008000008 */
[----:B------:R-:W-:Y:S01]  /*1560*/  LEA.HI.X R5, R10, UR5, R15, 0x2, P0 ;  /* 0x000000050a057c11 */ /* 0x000fe200080f140f */
[----:B------:R-:W-:-:S03]  /*1570*/  FFMA R13, R68, UR7, R13 ;  /* 0x00000007440d7c23 */ /* 0x000fc6000800000d */
[----:B------:R-:W-:Y:S04]  /*1580*/  STG.E desc[UR36][R2.64], R69 ;  /* 0x0000004502007986 */ /* 0x000fe8000c101924 */
[----:B------:R1:W-:Y:S04]  /*1590*/  STG.E desc[UR36][R2.64+0x4], R13 ;  /* 0x0000040d02007986 */ /* 0x0003e8000c101924 */
[----:B--2---:R-:W2:Y:S04]  /*15a0*/  LDG.E R7, desc[UR36][R4.64] ;  /* 0x0000002404077981 */ /* 0x004ea8000c1e1900 */
[----:B------:R-:W3:Y:S01]  /*15b0*/  LDG.E R9, desc[UR36][R4.64+0x4] ;  /* 0x0000042404097981 */ /* 0x000ee2000c1e1900 */
[----:B------:R-:W-:-:S04]  /*15c0*/  IADD3 R15, PT, PT, R11, 0x4, RZ ;  /* 0x000000040b0f7810 */ /* 0x000fc80007ffe0ff */
[----:B------:R-:W-:-:S05]  /*15d0*/  IADD3 R15, P0, PT, R74, R15, RZ ;  /* 0x0000000f4a0f7210 */ /* 0x000fca0007f1e0ff */
[----:B------:R-:W-:Y:S01]  /*15e0*/  IMAD.X R10, RZ, RZ, RZ, P0 ;  /* 0x000000ffff0a7224 */ /* 0x000fe200000e06ff */
[----:B------:R-:W-:Y:S01]  /*15f0*/  LEA R6, P0, R15, UR4, 0x2 ;  /* 0x000000040f067c11 */ /* 0x000fe2000f8010ff */
[----:B--2---:R-:W-:-:S03]  /*1600*/  FMUL R8, R7, UR6 ;  /* 0x0000000607087c20 */ /* 0x004fc60008400000 */
[----:B------:R-:W-:Y:S01]  /*1610*/  LEA.HI.X R7, R15, UR5, R10, 0x2, P0 ;  /* 0x000000050f077c11 */ /* 0x000fe200080f140a */
[----:B---3--:R-:W-:Y:S01]  /*1620*/  FMUL R9, R9, UR6 ;  /* 0x0000000609097c20 */ /* 0x008fe20008400000 */
[----:B------:R-:W-:-:S03]  /*1630*/  FFMA R67, R67, UR7, R8 ;  /* 0x0000000743437c23 */ /* 0x000fc60008000008 */
[----:B------:R-:W-:Y:S02]  /*1640*/  FFMA R9, R66, UR7, R9 ;  /* 0x0000000742097c23 */ /* 0x000fe40008000009 */
[----:B------:R-:W-:Y:S04]  /*1650*/  STG.E desc[UR36][R4.64], R67 ;  /* 0x0000004304007986 */ /* 0x000fe8000c101924 */
[----:B------:R2:W-:Y:S04]  /*1660*/  STG.E desc[UR36][R4.64+0x4], R9 ;  /* 0x0000040904007986 */ /* 0x0005e8000c101924 */
[----:B-1----:R-:W3:Y:S04]  /*1670*/  LDG.E R3, desc[UR36][R6.64] ;  /* 0x0000002406037981 */ /* 0x002ee8000c1e1900 */
[----:B------:R-:W4:Y:S01]  /*1680*/  LDG.E R10, desc[UR36][R6.64+0x4] ;  /* 0x00000424060a7981 */ /* 0x000f22000c1e1900 */
[----:B------:R-:W-:-:S04]  /*1690*/  IADD3 R13, PT, PT, R11, 0x6, RZ ;  /* 0x000000060b0d7810 */ /* 0x000fc80007ffe0ff */
[----:B------:R-:W-:-:S04]  /*16a0*/  IADD3 R12, P0, PT, R74, R13, RZ ;  /* 0x0000000d4a0c7210 */ /* 0x000fc80007f1e0ff */
[----:B------:R-:W-:Y:S02]  /*16b0*/  IADD3.X R15, PT, PT, RZ, RZ, RZ, P0, !PT ;  /* 0x000000ffff0f7210 */ /* 0x000fe400007fe4ff */
[----:B------:R-:W-:Y:S01]  /*16c0*/  LEA R2, P0, R12, UR4, 0x2 ;  /* 0x000000040c027c11 */ /* 0x000fe2000f8010ff */
[----:B---3--:R-:W-:-:S03]  /*16d0*/  FMUL R8, R3, UR6 ;  /* 0x0000000603087c20 */ /* 0x008fc60008400000 */
[----:B------:R-:W-:Y:S01]  /*16e0*/  LEA.HI.X R3, R12, UR5, R15, 0x2, P0 ;  /* 0x000000050c037c11 */ /* 0x000fe200080f140f */
[----:B----4-:R-:W-:Y:S01]  /*16f0*/  FMUL R13, R10, UR6 ;  /* 0x000000060a0d7c20 */ /* 0x010fe20008400000 */
[----:B------:R-:W-:-:S03]  /*1700*/  FFMA R65, R65, UR7, R8 ;  /* 0x0000000741417c23 */ /* 0x000fc60008000008 */
[----:B------:R-:W-:Y:S02]  /*1710*/  FFMA R13, R64, UR7, R13 ;  /* 0x00000007400d7c23 */ /* 0x000fe4000800000d */
[----:B------:R-:W-:Y:S04]  /*1720*/  STG.E desc[UR36][R6.64], R65 ;  /* 0x0000004106007986 */ /* 0x000fe8000c101924 */
[----:B------:R1:W-:Y:S04]  /*1730*/  STG.E desc[UR36][R6.64+0x4], R13 ;  /* 0x0000040d06007986 */ /* 0x0003e8000c101924 */
[----:B--2---:R-:W2:Y:S04]  /*1740*/  LDG.E R5, desc[UR36][R2.64] ;  /* 0x0000002402057981 */ /* 0x004ea8000c1e1900 */
[----:B------:R-:W3:Y:S01]  /*1750*/  LDG.E R9, desc[UR36][R2.64+0x4] ;  /* 0x0000042402097981 */ /* 0x000ee2000c1e1900 */
[----:B------:R-:W-:-:S05]  /*1760*/  VIADD R11, R11, UR8 ;  /* 0x000000080b0b7c36 */ /* 0x000fca0008000000 */
[----:B------:R-:W-:-:S04]  /*1770*/  IADD3 R10, P0, PT, R74, R11, RZ ;  /* 0x0000000b4a0a7210 */ /* 0x000fc80007f1e0ff */
[----:B------:R-:W-:Y:S02]  /*1780*/  IADD3.X R15, PT, PT, RZ, RZ, RZ, P0, !PT ;  /* 0x000000ffff0f7210 */ /* 0x000fe400007fe4ff */
        /* <DEDUP_REMOVED lines=8> */
[----:B-1----:R-:W3:Y:S01]  /*1810*/  LDG.E R7, desc[UR36][R4.64] ;  /* 0x0000002404077981 */ /* 0x002ee2000c1e1900 */
[----:B------:R-:W-:-:S04]  /*1820*/  IADD3 R13, PT, PT, R11, 0x1, RZ ;  /* 0x000000010b0d7810 */ /* 0x000fc80007ffe0ff */
[----:B------:R-:W-:-:S05]  /*1830*/  IADD3 R13, P0, PT, R74, R13, RZ ;  /* 0x0000000d4a0d7210 */ /* 0x000fca0007f1e0ff */
[----:B------:R-:W-:Y:S01]  /*1840*/  IMAD.X R10, RZ, RZ, RZ, P0 ;  /* 0x000000ffff0a7224 */ /* 0x000fe200000e06ff */
[----:B------:R-:W-:Y:S01]  /*1850*/  LEA R6, P0, R13, UR4, 0x2 ;  /* 0x000000040d067c11 */ /* 0x000fe2000f8010ff */
[----:B---3--:R-:W-:-:S03]  /*1860*/  FMUL R8, R7, UR6 ;  /* 0x0000000607087c20 */ /* 0x008fc60008400000 */
[----:B------:R-:W-:Y:S01]  /*1870*/  LEA.HI.X R7, R13, UR5, R10, 0x2, P0 ;  /* 0x000000050d077c11 */ /* 0x000fe200080f140a */
        /* <DEDUP_REMOVED lines=21> */
[----:B------:R-:W-:-:S04]  /*19d0*/  IADD3 R13, PT, PT, R11, 0x4, RZ ;  /* 0x000000040b0d7810 */ /* 0x000fc80007ffe0ff */
[----:B--2---:R-:W-:-:S05]  /*19e0*/  IADD3 R7, P0, PT, R74, R13, RZ ;  /* 0x0000000d4a077210 */ /* 0x004fca0007f1e0ff */
        /* <DEDUP_REMOVED lines=34> */
[----:B------:R-:W-:-:S04]  /*1c10*/  IADD3 R11, PT, PT, R11, UR8, RZ ;  /* 0x000000080b0b7c10 */ /* 0x000fc8000fffe0ff */
[----:B--2---:R-:W-:-:S04]  /*1c20*/  IADD3 R3, P0, PT, R74, R11, RZ ;  /* 0x0000000b4a037210 */ /* 0x004fc80007f1e0ff */
[----:B------:R-:W-:Y:S02]  /*1c30*/  IADD3.X R10, PT, PT, RZ, RZ, RZ, P0, !PT ;  /* 0x000000ffff0a7210 */ /* 0x000fe400007fe4ff */
[----:B------:R-:W-:-:S04]  /*1c40*/  LEA R2, P0, R3, UR4, 0x2 ;  /* 0x0000000403027c11 */ /* 0x000fc8000f8010ff */
[----:B------:R-:W-:Y:S01]  /*1c50*/  LEA.HI.X R3, R3, UR5, R10, 0x2, P0 ;  /* 0x0000000503037c11 */ /* 0x000fe200080f140a */
[----:B---3--:R-:W-:-:S04]  /*1c60*/  FMUL R9, R8, UR6 ;  /* 0x0000000608097c20 */ /* 0x008fc80008400000 */
[----:B------:R-:W-:-:S05]  /*1c70*/  FFMA R9, R48, UR7, R9 ;  /* 0x0000000730097c23 */ /* 0x000fca0008000009 */
[----:B------:R2:W-:Y:S04]  /*1c80*/  STG.E desc[UR36][R6.64], R9 ;  /* 0x0000000906007986 */ /* 0x0005e8000c101924 */
[----:B------:R-:W3:Y:S04]  /*1c90*/  LDG.E R8, desc[UR36][R2.64] ;  /* 0x0000002402087981 */ /* 0x000ee8000c1e1900 */
[----:B-1----:R-:W4:Y:S04]  /*1ca0*/  LDG.E R4, desc[UR36][R2.64+0x4] ;  /* 0x0000042402047981 */ /* 0x002f28000c1e1900 */
[----:B------:R-:W5:Y:S04]  /*1cb0*/  LDG.E R10, desc[UR36][R2.64+0x8] ;  /* 0x00000824020a7981 */ /* 0x000f68000c1e1900 */
[----:B------:R-:W2:Y:S01]  /*1cc0*/  LDG.E R12, desc[UR36][R2.64+0xc] ;  /* 0x00000c24020c7981 */ /* 0x000ea2000c1e1900 */
[----:B------:R-:W-:-:S05]  /*1cd0*/  VIADD R13, R13, UR8 ;  /* 0x000000080d0d7c36 */ /* 0x000fca0008000000 */
[----:B------:R-:W-:Y:S01]  /*1ce0*/  IADD3 R13, P0, PT, R74, R13, RZ ;  /* 0x0000000d4a0d7210 */ /* 0x000fe20007f1e0ff */
[----:B---3--:R-:W-:-:S04]  /*1cf0*/  FMUL R8, R8, UR6 ;  /* 0x0000000608087c20 */ /* 0x008fc80008400000 */
[----:B------:R-:W-:Y:S01]  /*1d00*/  FFMA R51, R51, UR7, R8 ;  /* 0x0000000733337c23 */ /* 0x000fe20008000008 */
[----:B------:R-:W-:Y:S01]  /*1d10*/  IADD3.X R8, PT, PT, RZ, RZ, RZ, P0, !PT ;  /* 0x000000ffff087210 */ /* 0x000fe200007fe4ff */
[----:B----4-:R-:W-:Y:S01]  /*1d20*/  FMUL R5, R4, UR6 ;  /* 0x0000000604057c20 */ /* 0x010fe20008400000 */
[C---:B------:R-:W-:Y:S01]  /*1d30*/  LEA R4, P0, R13.reuse, UR4, 0x2 ;  /* 0x000000040d047c11 */ /* 0x040fe2000f8010ff */
[----:B-----5:R-:W-:Y:S01]  /*1d40*/  FMUL R10, R10, UR6 ;  /* 0x000000060a0a7c20 */ /* 0x020fe20008400000 */
[----:B------:R-:W-:Y:S01]  /*1d50*/  STG.E desc[UR36][R2.64], R51 ;  /* 0x0000003302007986 */ /* 0x000fe2000c101924 */
[----:B--2---:R-:W-:Y:S01]  /*1d60*/  FFMA R7, R52, UR7, R5 ;  /* 0x0000000734077c23 */ /* 0x004fe20008000005 */
[----:B------:R-:W-:Y:S01]  /*1d70*/  LEA.HI.X R5, R13, UR5, R8, 0x2, P0 ;  /* 0x000000050d057c11 */ /* 0x000fe200080f1408 */
[----:B------:R-:W-:Y:S01]  /*1d80*/  FMUL R9, R12, UR6 ;  /* 0x000000060c097c20 */ /* 0x000fe20008400000 */
[----:B------:R-:W-:Y:S02]  /*1d90*/  FFMA R55, R55, UR7, R10 ;  /* 0x0000000737377c23 */ /* 0x000fe4000800000a */
[----:B------:R-:W-:Y:S01]  /*1da0*/  STG.E desc[UR36][R2.64+0x4], R7 ;  /* 0x0000040702007986 */ /* 0x000fe2000c101924 */
[----:B------:R-:W-:-:S03]  /*1db0*/  FFMA R9, R50, UR7, R9 ;  /* 0x0000000732097c23 */ /* 0x000fc60008000009 */
[----:B------:R-:W-:Y:S04]  /*1dc0*/  STG.E desc[UR36][R2.64+0x8], R55 ;  /* 0x0000083702007986 */ /* 0x000fe8000c101924 */
[----:B------:R1:W-:Y:S04]  /*1dd0*/  STG.E desc[UR36][R2.64+0xc], R9 ;  /* 0x00000c0902007986 */ /* 0x0003e8000c101924 */
[----:B------:R-:W2:Y:S04]  /*1de0*/  LDG.E R6, desc[UR36][R4.64] ;  /* 0x0000002404067981 */ /* 0x000ea8000c1e1900 */
[----:B------:R-:W3:Y:S04]  /*1df0*/  LDG.E R8, desc[UR36][R4.64+0x4] ;  /* 0x0000042404087981 */ /* 0x000ee8000c1e1900 */
[----:B------:R-:W4:Y:S04]  /*1e00*/  LDG.E R10, desc[UR36][R4.64+0x8] ;  /* 0x00000824040a7981 */ /* 0x000f28000c1e1900 */
[----:B------:R-:W5:Y:S01]  /*1e10*/  LDG.E R12, desc[UR36][R4.64+0xc] ;  /* 0x00000c24040c7981 */ /* 0x000f62000c1e1900 */
[----:B------:R-:W-:-:S04]  /*1e20*/  IADD3 R13, PT, PT, R11, UR8, RZ ;  /* 0x000000080b0d7c10 */ /* 0x000fc8000fffe0ff */
[----:B------:R-:W-:-:S05]  /*1e30*/  IADD3 R14, P0, PT, R74, R13, RZ ;  /* 0x0000000d4a0e7210 */ /* 0x000fca0007f1e0ff */
[----:B------:R-:W-:Y:S01]  /*1e40*/  IMAD.X R15, RZ, RZ, RZ, P0 ;  /* 0x000000ffff0f7224 */ /* 0x000fe200000e06ff */
[----:B-1----:R-:W-:Y:S01]  /*1e50*/  LEA R2, P0, R14, UR4, 0x2 ;  /* 0x000000040e027c11 */ /* 0x002fe2000f8010ff */
[----:B--2---:R-:W-:Y:S01]  /*1e60*/  FMUL R6, R6, UR6 ;  /* 0x0000000606067c20 */ /* 0x004fe20008400000 */
[----:B---3--:R-:W-:-:S03]  /*1e70*/  FMUL R7, R8, UR6 ;  /* 0x0000000608077c20 */ /* 0x008fc60008400000 */
[----:B------:R-:W-:Y:S01]  /*1e80*/  FFMA R49, R49, UR7, R6 ;  /* 0x0000000731317c23 */ /* 0x000fe20008000006 */
[----:B----4-:R-:W-:Y:S01]  /*1e90*/  FMUL R10, R10, UR6 ;  /* 0x000000060a0a7c20 */ /* 0x010fe20008400000 */
[----:B------:R-:W-:-:S03]  /*1ea0*/  FFMA R9, R46, UR7, R7 ;  /* 0x000000072e097c23 */ /* 0x000fc60008000007 */
[----:B------:R-:W-:Y:S01]  /*1eb0*/  STG.E desc[UR36][R4.64], R49 ;  /* 0x0000003104007986 */ /* 0x000fe2000c101924 */
[----:B-----5:R-:W-:Y:S01]  /*1ec0*/  FMUL R3, R12, UR6 ;  /* 0x000000060c037c20 */ /* 0x020fe20008400000 */
[----:B------:R-:W-:Y:S02]  /*1ed0*/  FFMA R39, R39, UR7, R10 ;  /* 0x0000000727277c23 */ /* 0x000fe4000800000a */
[----:B------:R-:W-:Y:S01]  /*1ee0*/  STG.E desc[UR36][R4.64+0x4], R9 ;  /* 0x0000040904007986 */ /* 0x000fe2000c101924 */
[----:B------:R-:W-:Y:S01]  /*1ef0*/  FFMA R11, R44, UR7, R3 ;  /* 0x000000072c0b7c23 */ /* 0x000fe20008000003 */
[----:B------:R-:W-:Y:S02]  /*1f00*/  LEA.HI.X R3, R14, UR5, R15, 0x2, P0 ;  /* 0x000000050e037c11 */ /* 0x000fe400080f140f */
[----:B------:R-:W-:Y:S04]  /*1f10*/  STG.E desc[UR36][R4.64+0x8], R39 ;  /* 0x0000082704007986 */ /* 0x000fe8000c101924 */
[----:B------:R1:W-:Y:S04]  /*1f20*/  STG.E desc[UR36][R4.64+0xc], R11 ;  /* 0x00000c0b04007986 */ /* 0x0003e8000c101924 */
[----:B------:R-:W2:Y:S01]  /*1f30*/  LDG.E R7, desc[UR36][R2.64] ;  /* 0x0000002402077981 */ /* 0x000ea2000c1e1900 */
[----:B------:R-:W-:-:S04]  /*1f40*/  IADD3 R15, PT, PT, R13, 0x1, RZ ;  /* 0x000000010d0f7810 */ /* 0x000fc80007ffe0ff */
[----:B------:R-:W-:-:S04]  /*1f50*/  IADD3 R15, P0, PT, R74, R15, RZ ;  /* 0x0000000f4a0f7210 */ /* 0x000fc80007f1e0ff */
[----:B------:R-:W-:Y:S02]  /*1f60*/  IADD3.X R10, PT, PT, RZ, RZ, RZ, P0, !PT ;  /* 0x000000ffff0a7210 */ /* 0x000fe400007fe4ff */
[----:B------:R-:W-:Y:S01]  /*1f70*/  LEA R6, P0, R15, UR4, 0x2 ;  /* 0x000000040f067c11 */ /* 0x000fe2000f8010ff */
[----:B--2---:R-:W-:-:S03]  /*1f80*/  FMUL R8, R7, UR6 ;  /* 0x0000000607087c20 */ /* 0x004fc60008400000 */
[----:B------:R-:W-:Y:S01]  /*1f90*/  LEA.HI.X R7, R15, UR5, R10, 0x2, P0 ;  /* 0x000000050f077c11 */ /* 0x000fe200080f140a */
        /* <DEDUP_REMOVED lines=57> */
[----:B------:R-:W-:-:S05]  /*2330*/  VIADD R13, R13, UR8 ;  /* 0x000000080d0d7c36 */ /* 0x000fca0008000000 */
[----:B-1----:R-:W-:-:S04]  /*2340*/  IADD3 R5, P0, PT, R74, R13, RZ ;  /* 0x0000000d4a057210 */ /* 0x002fc80007f1e0ff */
[----:B------:R-:W-:Y:S02]  /*2350*/  IADD3.X R10, PT, PT, RZ, RZ, RZ, P0, !PT ;  /* 0x000000ffff0a7210 */ /* 0x000fe400007fe4ff */
[----:B------:R-:W-:-:S04]  /*2360*/  LEA R4, P0, R5, UR4, 0x2 ;  /* 0x0000000405047c11 */ /* 0x000fc8000f8010ff */
[----:B------:R-:W-:Y:S01]  /*2370*/  LEA.HI.X R5, R5, UR5, R10, 0x2, P0 ;  /* 0x0000000505057c11 */ /* 0x000fe200080f140a */
[----:B---3--:R-:W-:-:S04]  /*2380*/  FMUL R9, R8, UR6 ;  /* 0x0000000608097c20 */ /* 0x008fc80008400000 */
[----:B------:R-:W-:-:S05]  /*2390*/  FFMA R9, R30, UR7, R9 ;  /* 0x000000071e097c23 */ /* 0x000fca0008000009 */
[----:B------:R1:W-:Y:S04]  /*23a0*/  STG.E desc[UR36][R6.64], R9 ;  /* 0x0000000906007986 */ /* 0x0003e8000c101924 */
[----:B------:R-:W3:Y:S04]  /*23b0*/  LDG.E R8, desc[UR36][R4.64] ;  /* 0x0000002404087981 */ /* 0x000ee8000c1e1900 */
[----:B--2---:R-:W2:Y:S01]  /*23c0*/  LDG.E R3, desc[UR36][R4.64+0x4] ;  /* 0x0000042404037981 */ /* 0x004ea2000c1e1900 */
[----:B------:R-:W-:-:S04]  /*23d0*/  IADD3 R11, PT, PT, R11, UR8, RZ ;  /* 0x000000080b0b7c10 */ /* 0x000fc8000fffe0ff */
[----:B------:R-:W-:-:S05]  /*23e0*/  IADD3 R10, P0, PT, R74, R11, RZ ;  /* 0x0000000b4a0a7210 */ /* 0x000fca0007f1e0ff */
[----:B------:R-:W-:Y:S01]  /*23f0*/  IMAD.X R15, RZ, RZ, RZ, P0 ;  /* 0x000000ffff0f7224 */ /* 0x000fe200000e06ff */
[----:B------:R-:W-:Y:S01]  /*2400*/  LEA R2, P0, R10, UR4, 0x2 ;  /* 0x000000040a027c11 */ /* 0x000fe2000f8010ff */
[----:B---3--:R-:W-:Y:S01]  /*2410*/  FMUL R8, R8, UR6 ;  /* 0x0000000608087c20 */ /* 0x008fe20008400000 */
[----:B--2---:R-:W-:-:S03]  /*2420*/  FMUL R11, R3, UR6 ;  /* 0x00000006030b7c20 */ /* 0x004fc60008400000 */
[----:B------:R-:W-:Y:S01]  /*2430*/  FFMA R37, R37, UR7, R8 ;  /* 0x0000000725257c23 */ /* 0x000fe20008000008 */
[----:B------:R-:W-:Y:S01]  /*2440*/  LEA.HI.X R3, R10, UR5, R15, 0x2, P0 ;  /* 0x000000050a037c11 */ /* 0x000fe200080f140f */
[----:B------:R-:W-:-:S03]  /*2450*/  FFMA R11, R38, UR7, R11 ;  /* 0x00000007260b7c23 */ /* 0x000fc6000800000b */
        /* <DEDUP_REMOVED lines=17> */
[----:B------:R-:W-:-:S05]  /*2570*/  VIADD R11, R13, 0x6 ;  /* 0x000000060d0b7836 */ /* 0x000fca0000000000 */
        /* <DEDUP_REMOVED lines=12> */
[----:B------:R-:W-:-:S04]  /*2640*/  IADD3 R13, PT, PT, R13, UR8, RZ ;  /* 0x000000080d0d7c10 */ /* 0x000fc8000fffe0ff */
[----:B------:R-:W-:-:S05]  /*2650*/  IADD3 R10, P0, PT, R74, R13, RZ ;  /* 0x0000000d4a0a7210 */ /* 0x000fca0007f1e0ff */
[----:B------:R-:W-:Y:S01]  /*2660*/  IMAD.X R15, RZ, RZ, RZ, P0 ;  /* 0x000000ffff0f7224 */ /* 0x000fe200000e06ff */
        /* <DEDUP_REMOVED lines=8> */
[----:B--2---:R-:W2:Y:S01]  /*26f0*/  LDG.E R7, desc[UR36][R2.64] ;  /* 0x0000002402077981 */ /* 0x004ea2000c1e1900 */
        /* <DEDUP_REMOVED lines=54> */
[----:B------:R-:W-:-:S04]  /*2a60*/  IADD3 R13, PT, PT, R13, 0x7, RZ ;  /* 0x000000070d0d7810 */ /* 0x000fc80007ffe0ff */
[----:B------:R-:W-:-:S04]  /*2a70*/  IADD3 R13, P0, PT, R74, R13, RZ ;  /* 0x0000000d4a0d7210 */ /* 0x000fc80007f1e0ff */
[----:B------:R-:W-:Y:S02]  /*2a80*/  IADD3.X R10, PT, PT, RZ, RZ, RZ, P0, !PT ;  /* 0x000000ffff0a7210 */ /* 0x000fe400007fe4ff */
[----:B--2---:R-:W-:-:S04]  /*2a90*/  LEA R6, P0, R13, UR4, 0x2 ;  /* 0x000000040d067c11 */ /* 0x004fc8000f8010ff */
[----:B------:R-:W-:Y:S01]  /*2aa0*/  LEA.HI.X R7, R13, UR5, R10, 0x2, P0 ;  /* 0x000000050d077c11 */ /* 0x000fe200080f140a */
[----:B---3--:R-:W-:-:S04]  /*2ab0*/  FMUL R8, R8, UR6 ;  /* 0x0000000608087c20 */ /* 0x008fc80008400000 */
[----:B------:R-:W-:-:S05]  /*2ac0*/  FFMA R25, R25, UR7, R8 ;  /* 0x0000000719197c23 */ /* 0x000fca0008000008 */
[----:B------:R-:W-:Y:S04]  /*2ad0*/  STG.E desc[UR36][R2.64], R25 ;  /* 0x0000001902007986 */ /* 0x000fe8000c101924 */
[----:B------:R-:W1:Y:S02]  /*2ae0*/  LDG.E R8, desc[UR36][R6.64] ;  /* 0x0000002406087981 */ /* 0x000e64000c1e1900 */
[----:B-1----:R-:W-:-:S04]  /*2af0*/  FMUL R5, R8, UR6 ;  /* 0x0000000608057c20 */ /* 0x002fc80008400000 */
[----:B------:R-:W-:-:S05]  /*2b00*/  FFMA R5, R0, UR7, R5 ;  /* 0x0000000700057c23 */ /* 0x000fca0008000005 */
[----:B------:R-:W-:Y:S01]  /*2b10*/  STG.E desc[UR36][R6.64], R5 ;  /* 0x0000000506007986 */ /* 0x000fe2000c101924 */
[----:B------:R-:W-:Y:S05]  /*2b20*/  EXIT ;  /* 0x000000000000794d */ /* 0x000fea0003800000 */
.L_x_9:
        /* <DEDUP_REMOVED lines=13> */
.L_x_33:


//--------------------- .text._Z17mytwodtiledkernelILi128ELi128ELi8ELi8ELi8EEvPfS0_S0_iii --------------------------
	.section	.text._Z17mytwodtiledkernelILi128ELi128ELi8ELi8ELi8EEvPfS0_S0_iii,"ax",@progbits
	.align	128
        .global         _Z17mytwodtiledkernelILi128ELi128ELi8ELi8ELi8EEvPfS0_S0_iii
        .type           _Z17mytwodtiledkernelILi128ELi128ELi8ELi8ELi8EEvPfS0_S0_iii,@function
        .size           _Z17mytwodtiledkernelILi128ELi128ELi8ELi8ELi8EEvPfS0_S0_iii,(.L_x_34 - _Z17mytwodtiledkernelILi128ELi128ELi8ELi8ELi8EEvPfS0_S0_iii)
        .other          _Z17mytwodtiledkernelILi128ELi128ELi8ELi8ELi8EEvPfS0_S0_iii,@"STO_CUDA_ENTRY STV_DEFAULT"
_Z17mytwodtiledkernelILi128ELi128ELi8ELi8ELi8EEvPfS0_S0_iii:
.text._Z17mytwodtiledkernelILi128ELi128ELi8ELi8ELi8EEvPfS0_S0_iii:
[----:B------:R-:W-:Y:S08]  /*0000*/  LDC R1, c[0x0][0x37c] ;  /* 0x0000df00ff017b82 */ /* 0x000ff00000000800 */
[----:B------:R-:W0:Y:S01]  /*0010*/  S2UR UR8, SR_CTAID.Y ;  /* 0x00000000000879c3 */ /* 0x000e220000002600 */
[----:B------:R-:W1:Y:S01]  /*0020*/  LDCU UR10, c[0x0][0x39c] ;  /* 0x00007380ff0a77ac */ /* 0x000e620008000800 */
[----:B------:R-:W-:Y:S01]  /*0030*/  IMAD.MOV.U32 R0, RZ, RZ, RZ ;  /* 0x000000ffff007224 */ /* 0x000fe200078e00ff */
[----:B------:R-:W-:-:S02]  /*0040*/  CS2R R2, SRZ ;  /* 0x0000000000027805 */ /* 0x000fc4000001ff00 */
[----:B------:R-:W-:Y:S01]  /*0050*/  CS2R R4, SRZ ;  /* 0x0000000000047805 */ /* 0x000fe2000001ff00 */
[----:B------:R-:W2:Y:S01]  /*0060*/  LDCU.128 UR4, c[0x0][0x380] ;  /* 0x00007000ff0477ac */ /* 0x000ea20008000c00 */
[----:B------:R-:W-:Y:S02]  /*0070*/  CS2R R6, SRZ ;  /* 0x0000000000067805 */ /* 0x000fe4000001ff00 */
[----:B------:R-:W-:Y:S01]  /*0080*/  CS2R R10, SRZ ;  /* 0x00000000000a7805 */ /* 0x000fe2000001ff00 */
[----:B------:R-:W3:Y:S01]  /*0090*/  S2UR UR9, SR_CTAID.X ;  /* 0x00000000000979c3 */ /* 0x000ee20000002500 */
[----:B------:R-:W-:Y:S02]  /*00a0*/  CS2R R12, SRZ ;  /* 0x00000000000c7805 */ /* 0x000fe4000001ff00 */
[----:B------:R-:W-:Y:S02]  /*00b0*/  CS2R R14, SRZ ;  /* 0x00000000000e7805 */ /* 0x000fe4000001ff00 */
[----:B------:R-:W-:-:S02]  /*00c0*/  CS2R R20, SRZ ;  /* 0x0000000000147805 */ /* 0x000fc4000001ff00 */
[----:B------:R-:W-:Y:S02]  /*00d0*/  CS2R R18, SRZ ;  /* 0x0000000000127805 */ /* 0x000fe4000001ff00 */
[----:B------:R-:W-:Y:S02]  /*00e0*/  CS2R R22, SRZ ;  /* 0x0000000000167805 */ /* 0x000fe4000001ff00 */
[----:B------:R-:W-:Y:S02]  /*00f0*/  CS2R R32, SRZ ;  /* 0x0000000000207805 */ /* 0x000fe4000001ff00 */
[----:B------:R-:W-:Y:S02]  /*0100*/  CS2R R36, SRZ ;  /* 0x0000000000247805 */ /* 0x000fe4000001ff00 */
[----:B------:R-:W-:Y:S02]  /*0110*/  CS2R R38, SRZ ;  /* 0x0000000000267805 */ /* 0x000fe4000001ff00 */
[----:B------:R-:W-:-:S02]  /*0120*/  CS2R R40, SRZ ;  /* 0x0000000000287805 */ /* 0x000fc4000001ff00 */
[----:B------:R-:W-:Y:S01]  /*0130*/  CS2R R64, SRZ ;  /* 0x0000000000407805 */ /* 0x000fe2000001ff00 */
[----:B-1----:R-:W-:Y:S01]  /*0140*/  UISETP.GE.AND UP0, UPT, UR10, 0x1, UPT ;  /* 0x000000010a00788c */ /* 0x002fe2000bf06270 */
[----:B------:R-:W-:Y:S02]  /*0150*/  CS2R R68, SRZ ;  /* 0x0000000000447805 */ /* 0x000fe4000001ff00 */
[----:B------:R-:W-:Y:S02]  /*0160*/  CS2R R66, SRZ ;  /* 0x0000000000427805 */ /* 0x000fe4000001ff00 */
[----:B------:R-:W-:Y:S02]  /*0170*/  CS2R R72, SRZ ;  /* 0x0000000000487805 */ /* 0x000fe4000001ff00 */
[----:B------:R-:W-:Y:S01]  /*0180*/  CS2R R70, SRZ ;  /* 0x0000000000467805 */ /* 0x000fe2000001ff00 */
[----:B0-----:R-:W-:Y:S01]  /*0190*/  UIMAD UR8, UR8, UR10, URZ ;  /* 0x0000000a080872a4 */ /* 0x001fe2000f8e02ff */
[----:B------:R-:W-:-:S02]  /*01a0*/  CS2R R16, SRZ ;  /* 0x0000000000107805 */ /* 0x000fc4000001ff00 */
[----:B------:R-:W-:Y:S02]  /*01b0*/  CS2R R8, SRZ ;  /* 0x0000000000087805 */ /* 0x000fe4000001ff00 */
[----:B------:R-:W-:Y:S01]  /*01c0*/  CS2R R76, SRZ ;  /* 0x00000000004c7805 */ /* 0x000fe2000001ff00 */
[----:B------:R-:W-:Y:S01]  /*01d0*/  USHF.L.U32 UR8, UR8, 0x7, URZ ;  /* 0x0000000708087899 */ /* 0x000fe200080006ff */
[----:B------:R-:W-:Y:S02]  /*01e0*/  CS2R R34, SRZ ;  /* 0x0000000000227805 */ /* 0x000fe4000001ff00 */
[----:B------:R-:W-:Y:S02]  /*01f0*/  CS2R R74, SRZ ;  /* 0x00000000004a7805 */ /* 0x000fe4000001ff00 */
[----:B------:R-:W-:Y:S01]  /*0200*/  CS2R R78, SRZ ;  /* 0x00000000004e7805 */ /* 0x000fe2000001ff00 */
[----:B---3--:R-:W-:Y:S01]  /*0210*/  USHF.L.U32 UR9, UR9, 0x7, URZ ;  /* 0x0000000709097899 */ /* 0x008fe200080006ff */
[----:B------:R-:W-:-:S02]  /*0220*/  CS2R R80, SRZ ;  /* 0x0000000000507805 */ /* 0x000fc4000001ff00 */
[----:B------:R-:W-:Y:S01]  /*0230*/  CS2R R82, SRZ ;  /* 0x0000000000527805 */ /* 0x000fe2000001ff00 */
[----:B------:R-:W-:Y:S01]  /*0240*/  IMAD.MOV.U32 R85, RZ, RZ, RZ ;  /* 0x000000ffff557224 */ /* 0x000fe200078e00ff */
[----:B------:R-:W-:Y:S02]  /*0250*/  CS2R R54, SRZ ;  /* 0x0000000000367805 */ /* 0x000fe4000001ff00 */
[----:B------:R-:W-:Y:S02]  /*0260*/  CS2R R44, SRZ ;  /* 0x00000000002c7805 */ /* 0x000fe4000001ff00 */
[----:B------:R-:W-:Y:S02]  /*0270*/  CS2R R50, SRZ ;  /* 0x0000000000327805 */ /* 0x000fe4000001ff00 */
[----:B------:R-:W-:Y:S02]  /*0280*/  CS2R R48, SRZ ;  /* 0x0000000000307805 */ /* 0x000fe4000001ff00 */
[----:B------:R-:W-:Y:S01]  /*0290*/  CS2R R46, SRZ ;  /* 0x00000000002e7805 */ /* 0x000fe2000001ff00 */
[----:B------:R-:W0:Y:S01]  /*02a0*/  LDCU.64 UR14, c[0x0][0x358] ;  /* 0x00006b00ff0e77ac */ /* 0x000e220008000a00 */
[----:B--2---:R-:W-:-:S02]  /*02b0*/  UIMAD.WIDE.U32 UR6, UR9, 0x4, UR6 ;  /* 0x00000004090678a5 */ /* 0x004fc4000f8e0006 */
[----:B------:R-:W-:Y:S01]  /*02c0*/  UIMAD.WIDE UR4, UR8, 0x4, UR4 ;  /* 0x00000004080478a5 */ /* 0x000fe2000f8e0204 */
[----:B------:R-:W-:Y:S11]  /*02d0*/  BRA.U !UP0, `(.L_x_10) ;  /* 0x0000000908807547 */ /* 0x000ff6000b800000 */
[----:B------:R-:W1:Y:S01]  /*02e0*/  S2R R52, SR_TID.X ;  /* 0x0000000000347919 */ /* 0x000e620000002100 */
[----:B------:R-:W2:Y:S01]  /*02f0*/  S2UR UR10, SR_CgaCtaId ;  /* 0x00000000000a79c3 */ /* 0x000ea20000008800 */
[----:B------:R-:W-:Y:S01]  /*0300*/  UMOV UR8, 0x400 ;  /* 0x0000040000087882 */ /* 0x000fe20000000000 */
[----:B------:R-:W-:Y:S01]  /*0310*/  UMOV UR9, UR5 ;  /* 0x0000000500097c82 */ /* 0x000fe20008000000 */
[----:B------:R-:W-:-:S04]  /*0320*/  UIADD3 UR8, UPT, UPT, UR8, 0x1000, URZ ;  /* 0x0000100008087890 */ /* 0x000fc8000fffe0ff */
[----:B--2---:R-:W-:-:S03]  /*0330*/  ULEA UR10, UR10, UR8, 0x18 ;  /* 0x000000080a0a7291 */ /* 0x004fc6000f8ec0ff */
[----:B------:R-:W-:Y:S01]  /*0340*/  UMOV UR8, UR4 ;  /* 0x0000000400087c82 */ /* 0x000fe20008000000 */
[----:B------:R-:W-:Y:S02]  /*0350*/  UMOV UR4, URZ ;  /* 0x000000ff00047c82 */ /* 0x000fe40008000000 */
[----:B------:R-:W-:Y:S01]  /*0360*/  IMAD.U32 R53, RZ, RZ, UR10 ;  /* 0x0000000aff357e24 */ /* 0x000fe2000f8e00ff */
[----:B-1----:R-:W-:Y:S01]  /*0370*/  SHF.R.U32.HI R56, RZ, 0x7, R52 ;  /* 0x00000007ff387819 */ /* 0x002fe20000011634 */
[----:B------:R-:W-:-:S05]  /*0380*/  IMAD.SHL.U32 R0, R52, 0x20, RZ ;  /* 0x0000002034007824 */ /* 0x000fca00078e00ff */
[----:B------:R-:W-:-:S04]  /*0390*/  LOP3.LUT R0, R0, 0x1e0, RZ, 0xc0, !PT ;  /* 0x000001e000007812 */ /* 0x000fc800078ec0ff */
[----:B------:R-:W-:Y:S01]  /*03a0*/  IADD3 R53, PT, PT, R0, 0x10, R53 ;  /* 0x0000001000357810 */ /* 0x000fe20007ffe035 */
[----:B------:R-:W-:-:S07]  /*03b0*/  IMAD.MOV.U32 R0, RZ, RZ, RZ ;  /* 0x000000ffff007224 */ /* 0x000fce00078e00ff */
.L_x_12:
[----:B------:R-:W1:Y:S01]  /*03c0*/  LDC R57, c[0x0][0x39c] ;  /* 0x0000e700ff397b82 */ /* 0x000e620000000800 */
[----:B------:R-:W2:Y:S01]  /*03d0*/  LDCU UR11, c[0x0][0x3a0] ;  /* 0x00007400ff0b77ac */ /* 0x000ea20008000800 */
[----:B------:R-:W-:Y:S01]  /*03e0*/  SHF.R.U32.HI R24, RZ, 0x3, R52 ;  /* 0x00000003ff187819 */ /* 0x000fe20000011634 */
[----:B------:R-:W-:Y:S01]  /*03f0*/  IMAD.MOV.U32 R29, RZ, RZ, 0x4 ;  /* 0x00000004ff1d7424 */ /* 0x000fe200078e00ff */
[C---:B------:R-:W-:Y:S01]  /*0400*/  LOP3.LUT R25, R52.reuse, 0x7, RZ, 0xc0, !PT ;  /* 0x0000000734197812 */ /* 0x040fe200078ec0ff */
[----:B------:R-:W-:Y:S01]  /*0410*/  IMAD.MOV.U32 R27, RZ, RZ, 0x4 ;  /* 0x00000004ff1b7424 */ /* 0x000fe200078e00ff */
[----:B------:R-:W-:Y:S01]  /*0420*/  LOP3.LUT R31, R52, 0x7f, RZ, 0xc0, !PT ;  /* 0x0000007f341f7812 */ /* 0x000fe200078ec0ff */
[----:B------:R-:W-:Y:S02]  /*0430*/  IMAD.MOV.U32 R43, RZ, RZ, 0x4 ;  /* 0x00000004ff2b7424 */ /* 0x000fe400078e00ff */
[----:B------:R-:W-:Y:S02]  /*0440*/  IMAD.MOV.U32 R86, RZ, RZ, 0x4 ;  /* 0x00000004ff567424 */ /* 0x000fe400078e00ff */
[----:B-1----:R-:W-:-:S02]  /*0450*/  IMAD R24, R24, R57, R25 ;  /* 0x0000003918187224 */ /* 0x002fc400078e0219 */
[----:B------:R-:W-:Y:S02]  /*0460*/  IMAD.MOV.U32 R25, RZ, RZ, 0x4 ;  /* 0x00000004ff197424 */ /* 0x000fe400078e00ff */
[C-C-:B------:R-:W-:Y:S02]  /*0470*/  IMAD R26, R57.reuse, 0x20, R24.reuse ;  /* 0x00000020391a7824 */ /* 0x140fe400078e0218 */
[----:B------:R-:W-:Y:S02]  /*0480*/  IMAD R30, R57, 0x40, R24 ;  /* 0x00000040391e7824 */ /* 0x000fe400078e0218 */
[----:B--2---:R-:W-:Y:S02]  /*0490*/  IMAD R31, R56, UR11, R31 ;  /* 0x0000000b381f7c24 */ /* 0x004fe4000f8e021f */
[----:B------:R-:W-:Y:S02]  /*04a0*/  IMAD.U32 R42, RZ, RZ, UR11 ;  /* 0x0000000bff2a7e24 */ /* 0x000fe4000f8e00ff */
[----:B------:R-:W-:-:S04]  /*04b0*/  IMAD.WIDE.U32 R28, R24, R29, UR8 ;  /* 0x00000008181c7e25 */ /* 0x000fc8000f8e001d */
[----:B------:R-:W-:Y:S01]  /*04c0*/  IMAD.WIDE.U32 R26, R26, R27, UR8 ;  /* 0x000000081a1a7e25 */ /* 0x000fe2000f8e001b */
[----:B0-----:R-:W2:Y:S03]  /*04d0*/  LDG.E R58, desc[UR14][R28.64] ;  /* 0x0000000e1c3a7981 */ /* 0x001ea6000c1e1900 */
[----:B------:R-:W-:Y:S01]  /*04e0*/  IMAD.WIDE.U32 R24, R30, R25, UR8 ;  /* 0x000000081e187e25 */ /* 0x000fe2000f8e0019 */
[----:B------:R0:W3:Y:S03]  /*04f0*/  LDG.E R59, desc[UR14][R26.64] ;  /* 0x0000000e1a3b7981 */ /* 0x0000e6000c1e1900 */
[----:B------:R-:W-:Y:S01]  /*0500*/  IMAD.U32 R84, RZ, RZ, UR11 ;  /* 0x0000000bff547e24 */ /* 0x000fe2000f8e00ff */
[----:B------:R1:W4:Y:S01]  /*0510*/  LDG.E R60, desc[UR14][R24.64] ;  /* 0x0000000e183c7981 */ /* 0x000322000c1e1900 */
[----:B------:R-:W-:-:S02]  /*0520*/  IMAD.U32 R62, RZ, RZ, UR11 ;  /* 0x0000000bff3e7e24 */ /* 0x000fc4000f8e00ff */
[--C-:B------:R-:W-:Y:S02]  /*0530*/  IMAD R61, R42, 0x4, R31.reuse ;  /* 0x000000042a3d7824 */ /* 0x100fe400078e021f */
[----:B------:R-:W-:Y:S02]  /*0540*/  IMAD R42, R57, 0x20, R30 ;  /* 0x00000020392a7824 */ /* 0x000fe400078e021e */
[----:B------:R-:W-:Y:S02]  /*0550*/  IMAD.MOV.U32 R63, RZ, RZ, 0x4 ;  /* 0x00000004ff3f7424 */ /* 0x000fe400078e00ff */
[----:B0-----:R-:W-:Y:S02]  /*0560*/  IMAD.MOV.U32 R26, RZ, RZ, 0x4 ;  /* 0x00000004ff1a7424 */ /* 0x001fe400078e00ff */
[----:B------:R-:W-:Y:S02]  /*0570*/  IMAD R28, R84, 0x2, R31 ;  /* 0x00000002541c7824 */ /* 0x000fe400078e021f */
[----:B-1----:R-:W-:-:S02]  /*0580*/  IMAD.MOV.U32 R25, RZ, RZ, 0x4 ;  /* 0x00000004ff197424 */ /* 0x002fc400078e00ff */
[----:B------:R-:W-:Y:S02]  /*0590*/  IMAD R24, R62, 0x2, R61 ;  /* 0x000000023e187824 */ /* 0x000fe400078e023d */
[----:B------:R-:W-:-:S04]  /*05a0*/  IMAD.WIDE.U32 R42, R42, R43, UR8 ;  /* 0x000000082a2a7e25 */ /* 0x000fc8000f8e002b */
[----:B------:R-:W-:Y:S02]  /*05b0*/  IMAD.WIDE R30, R31, R86, UR6 ;  /* 0x000000061f1e7e25 */ /* 0x000fe4000f8e0256 */
[----:B------:R0:W5:Y:S02]  /*05c0*/  LDG.E R42, desc[UR14][R42.64] ;  /* 0x0000000e2a2a7981 */ /* 0x000164000c1e1900 */
[----:B------:R-:W-:Y:S02]  /*05d0*/  IMAD.WIDE R28, R28, R63, UR6 ;  /* 0x000000061c1c7e25 */ /* 0x000fe4000f8e023f */
[----:B------:R-:W5:Y:S02]  /*05e0*/  LDG.E R30, desc[UR14][R30.64] ;  /* 0x0000000e1e1e7981 */ /* 0x000f64000c1e1900 */
[----:B------:R-:W-:Y:S02]  /*05f0*/  IMAD.WIDE R26, R61, R26, UR6 ;  /* 0x000000063d1a7e25 */ /* 0x000fe4000f8e021a */
[----:B------:R-:W5:Y:S02]  /*0600*/  LDG.E R28, desc[UR14][R28.64] ;  /* 0x0000000e1c1c7981 */ /* 0x000f64000c1e1900 */
[----:B------:R-:W-:-:S02]  /*0610*/  IMAD.WIDE R24, R24, R25, UR6 ;  /* 0x0000000618187e25 */ /* 0x000fc4000f8e0219 */
[----:B------:R-:W5:Y:S04]  /*0620*/  LDG.E R26, desc[UR14][R26.64] ;  /* 0x0000000e1a1a7981 */ /* 0x000f68000c1e1900 */
[----:B------:R1:W5:Y:S01]  /*0630*/  LDG.E R24, desc[UR14][R24.64] ;  /* 0x0000000e18187981 */ /* 0x000362000c1e1900 */
[----:B------:R-:W0:Y:S01]  /*0640*/  S2UR UR12, SR_CgaCtaId ;  /* 0x00000000000c79c3 */ /* 0x000e220000008800 */
[----:B------:R-:W-:Y:S01]  /*0650*/  UMOV UR5, 0x400 ;  /* 0x0000040000057882 */ /* 0x000fe20000000000 */
[----:B------:R-:W-:Y:S01]  /*0660*/  LEA R63, R52, UR10, 0x2 ;  /* 0x0000000a343f7c11 */ /* 0x000fe2000f8e10ff */
[----:B0-----:R-:W-:-:S06]  /*0670*/  ULEA UR5, UR12, UR5, 0x18 ;  /* 0x000000050c057291 */ /* 0x001fcc000f8ec0ff */
[----:B------:R-:W-:Y:S02]  /*0680*/  LEA R61, R52, UR5, 0x2 ;  /* 0x00000005343d7c11 */ /* 0x000fe4000f8e10ff */
[----:B------:R-:W1:Y:S01]  /*0690*/  S2R R52, SR_TID.X ;  /* 0x0000000000347919 */ /* 0x000e620000002100 */
[----:B------:R-:W-:Y:S02]  /*06a0*/  IMAD.MOV.U32 R43, RZ, RZ, R53 ;  /* 0x000000ffff2b7224 */ /* 0x000fe400078e0035 */
[----:B-1----:R-:W-:-:S05]  /*06b0*/  IMAD.SHL.U32 R25, R52, 0x10, RZ ;  /* 0x0000001034197824 */ /* 0x002fca00078e00ff */
[----:B------:R-:W-:Y:S01]  /*06c0*/  LOP3.LUT R25, R25, 0x3f00, RZ, 0xc0, !PT ;  /* 0x00003f0019197812 */ /* 0x000fe200078ec0ff */
        /* <DEDUP_REMOVED lines=8> */
[----:B0-----:R-:W-:Y:S01]  /*0750*/  VIADD R58, R25, UR5 ;  /* 0x00000005193a7c36 */ /* 0x001fe20008000000 */
[----:B------:R-:W-:Y:S01]  /*0760*/  UMOV UR5, 0x80 ;  /* 0x0000008000057882 */ /* 0x000fe20000000000 */
[----:B------:R-:W-:Y:S06]  /*0770*/  BAR.SYNC.DEFER_BLOCKING 0x0 ;  /* 0x0000000000007b1d */ /* 0x000fec0000010000 */
.L_x_11:
[----:B-1----:R-:W-:Y:S04]  /*0780*/  LDS R42, [R58+UR5+-0x80] ;  /* 0xffff80053a2a7984 */ /* 0x002fe80008000800 */
[----:B------:R-:W0:Y:S04]  /*0790*/  LDS.128 R24, [R43+-0x10] ;  /* 0xfffff0002b187984 */ /* 0x000e280000000c00 */
[----:B------:R1:W2:Y:S04]  /*07a0*/  LDS.128 R28, [R43] ;  /* 0x000000002b1c7984 */ /* 0x0002a80000000c00 */
[----:B------:R-:W3:Y:S04]  /*07b0*/  LDS R60, [R58+UR5+-0x60] ;  /* 0xffffa0053a3c7984 */ /* 0x000ee80008000800 */
[----:B------:R-:W4:Y:S01]  /*07c0*/  LDS R62, [R58+UR5+-0x40] ;  /* 0xffffc0053a3e7984 */ /* 0x000f220008000800 */
[----:B-1----:R-:W-:-:S03]  /*07d0*/  VIADD R43, R43, 0x200 ;  /* 0x000002002b2b7836 */ /* 0x002fc60000000000 */
        /* <DEDUP_REMOVED lines=72> */
[----:B------:R-:W-:Y:S01]  /*0c60*/  UIADD3 UR4, UPT, UPT, UR4, 0x8, URZ ;  /* 0x0000000804047890 */ /* 0x000fe2000fffe0ff */
[----:B------:R-:W-:Y:S01]  /*0c70*/  BAR.SYNC.DEFER_BLOCKING 0x0 ;  /* 0x0000000000007b1d */ /* 0x000fe20000010000 */
[----:B------:R-:W-:Y:S02]  /*0c80*/  USHF.L.U32 UR5, UR11, 0x3, URZ ;  /* 0x000000030b057899 */ /* 0x000fe400080006ff */
[----:B------:R-:W-:Y:S02]  /*0c90*/  UIADD3 UR8, UP0, UPT, UR8, 0x20, URZ ;  /* 0x0000002008087890 */ /* 0x000fe4000ff1e0ff */
[----:B------:R-:W-:Y:S01]  /*0ca0*/  ISETP.LE.AND P0, PT, R57, UR4, PT ;  /* 0x0000000439007c0c */ /* 0x000fe2000bf03270 */
[----:B------:R-:W-:Y:S02]  /*0cb0*/  UIMAD.WIDE UR6, UR5, 0x4, UR6 ;  /* 0x00000004050678a5 */ /* 0x000fe4000f8e0206 */
[----:B------:R-:W-:-:S10]  /*0cc0*/  UIADD3.X UR9, UPT, UPT, URZ, UR9, URZ, UP0, !UPT ;  /* 0x00000009ff097290 */ /* 0x000fd400087fe4ff */
[----:B------:R-:W-:Y:S05]  /*0cd0*/  @!P0 BRA `(.L_x_12) ;  /* 0xfffffff400b88947 */ /* 0x000fea000383ffff */
.L_x_10:
[----:B------:R-:W1:Y:S01]  /*0ce0*/  S2R R25, SR_TID.X ;  /* 0x0000000000197919 */ /* 0x000e620000002100 */
[----:B------:R-:W-:Y:S01]  /*0cf0*/  S2UR UR4, SR_CTAID.Y ;  /* 0x00000000000479c3 */ /* 0x000fe20000002600 */
[----:B------:R-:W2:Y:S01]  /*0d00*/  LDCU UR8, c[0x0][0x3a0] ;  /* 0x00007400ff0877ac */ /* 0x000ea20008000800 */
[----:B------:R-:W3:Y:S06]  /*0d10*/  LDCU.64 UR6, c[0x0][0x390] ;  /* 0x00007200ff0677ac */ /* 0x000eec0008000a00 */
[----:B------:R-:W2:Y:S01]  /*0d20*/  S2UR UR5, SR_CTAID.X ;  /* 0x00000000000579c3 */ /* 0x000ea20000002500 */
[----:B-1----:R-:W-:Y:S01]  /*0d30*/  SHF.R.U32.HI R24, RZ, 0x4, R25 ;  /* 0x00000004ff187819 */ /* 0x002fe20000011619 */
[----:B------:R-:W-:Y:S01]  /*0d40*/  IMAD.SHL.U32 R25, R25, 0x8, RZ ;  /* 0x0000000819197824 */ /* 0x000fe200078e00ff */
[----:B--2---:R-:W-:-:S03]  /*0d50*/  UIMAD UR4, UR4, UR8, UR5 ;  /* 0x00000008040472a4 */ /* 0x004fc6000f8e0205 */
[----:B------:R-:W-:Y:S01]  /*0d60*/  IMAD R24, R24, UR8, RZ ;  /* 0x0000000818187c24 */ /* 0x000fe2000f8e02ff */
[----:B------:R-:W-:Y:S01]  /*0d70*/  LOP3.LUT R25, R25, 0x78, RZ, 0xc0, !PT ;  /* 0x0000007819197812 */ /* 0x000fe200078ec0ff */
[----:B------:R-:W-:-:S04]  /*0d80*/  USHF.L.U32 UR4, UR4, 0x7, URZ ;  /* 0x0000000704047899 */ /* 0x000fc800080006ff */
[----:B------:R-:W-:Y:S01]  /*0d90*/  IMAD R24, R24, 0x8, R25 ;  /* 0x0000000818187824 */ /* 0x000fe200078e0219 */
[----:B------:R-:W-:-:S03]  /*0da0*/  USHF.R.S32.HI UR5, URZ, 0x1f, UR4 ;  /* 0x0000001fff057899 */ /* 0x000fc60008011404 */
[C---:B------:R-:W-:Y:S01]  /*0db0*/  VIADD R84, R24.reuse, UR8 ;  /* 0x0000000818547c36 */ /* 0x040fe20008000000 */
[----:B------:R-:W-:-:S03]  /*0dc0*/  IADD3 R25, P0, PT, R24, UR4, RZ ;  /* 0x0000000418197c10 */ /* 0x000fc6000ff1e0ff */
[----:B------:R-:W-:Y:S01]  /*0dd0*/  VIADD R30, R84, 0x2 ;  /* 0x00000002541e7836 */ /* 0x000fe20000000000 */
[----:B------:R-:W-:Y:S02]  /*0de0*/  LEA.HI.X.SX32 R28, R24, UR5, 0x1, P0 ;  /* 0x00000005181c7c11 */ /* 0x000fe400080f0eff */
[C---:B---3--:R-:W-:Y:S02]  /*0df0*/  LEA R24, P0, R25.reuse, UR6, 0x2 ;  /* 0x0000000619187c11 */ /* 0x048fe4000f8010ff */
[C---:B------:R-:W-:Y:S02]  /*0e00*/  IADD3 R26, P1, PT, R84.reuse, UR4, RZ ;  /* 0x00000004541a7c10 */ /* 0x040fe4000ff3e0ff */
[----:B------:R-:W-:Y:S01]  /*0e10*/  LEA.HI.X R25, R25, UR7, R28, 0x2, P0 ;  /* 0x0000000719197c11 */ /* 0x000fe200080f141c */
[C---:B------:R-:W-:Y:S01]  /*0e20*/  VIADD R28, R84.reuse, 0x4 ;  /* 0x00000004541c7836 */ /* 0x040fe20000000000 */
[----:B------:R-:W-:Y:S02]  /*0e30*/  LEA.HI.X.SX32 R27, R84, UR5, 0x1, P1 ;  /* 0x00000005541b7c11 */ /* 0x000fe400088f0eff */
[----:B------:R-:W-:Y:S01]  /*0e40*/  LEA R42, P0, R26, UR6, 0x2 ;  /* 0x000000061a2a7c11 */ /* 0x000fe2000f8010ff */
[----:B0-----:R0:W-:Y:S01]  /*0e50*/  STG.E desc[UR14][R24.64], R47 ;  /* 0x0000002f18007986 */ /* 0x0011e2000c10190e */
[----:B------:R-:W-:-:S02]  /*0e60*/  IADD3 R31, P2, PT, R30, UR4, RZ ;  /* 0x000000041e1f7c10 */ /* 0x000fc4000ff5e0ff */
[----:B------:R-:W-:Y:S01]  /*0e70*/  LEA.HI.X R43, R26, UR7, R27, 0x2, P0 ;  /* 0x000000071a2b7c11 */ /* 0x000fe200080f141b */
[C---:B------:R-:W-:Y:S01]  /*0e80*/  VIADD R26, R84.reuse, 0x1 ;  /* 0x00000001541a7836 */ /* 0x040fe20000000000 */
[----:B------:R1:W-:Y:S01]  /*0e90*/  STG.E desc[UR14][R24.64+0x4], R44 ;  /* 0x0000042c18007986 */ /* 0x0003e2000c10190e */
[----:B------:R-:W-:-:S03]  /*0ea0*/  VIADD R27, R84, 0x3 ;  /* 0x00000003541b7836 */ /* 0x000fc60000000000 */
[----:B------:R-:W-:Y:S02]  /*0eb0*/  STG.E desc[UR14][R24.64+0x8], R49 ;  /* 0x0000083118007986 */ /* 0x000fe4000c10190e */
[----:B------:R-:W-:Y:S02]  /*0ec0*/  IADD3 R29, P0, PT, R27, UR4, RZ ;  /* 0x000000041b1d7c10 */ /* 0x000fe4000ff1e0ff */
[C---:B0-----:R-:W-:Y:S01]  /*0ed0*/  IADD3 R47, P1, PT, R26.reuse, UR4, RZ ;  /* 0x000000041a2f7c10 */ /* 0x041fe2000ff3e0ff */
[----:B------:R-:W-:Y:S03]  /*0ee0*/  STG.E desc[UR14][R24.64+0xc], R46 ;  /* 0x00000c2e18007986 */ /* 0x000fe6000c10190e */
[----:B-1----:R-:W-:Y:S01]  /*0ef0*/  LEA.HI.X.SX32 R44, R26, UR5, 0x1, P1 ;  /* 0x000000051a2c7c11 */ /* 0x002fe200088f0eff */
[----:B------:R-:W-:Y:S01]  /*0f00*/  STG.E desc[UR14][R24.64+0x10], R51 ;  /* 0x0000103318007986 */ /* 0x000fe2000c10190e */
[----:B------:R-:W-:-:S02]  /*0f10*/  LEA.HI.X.SX32 R26, R30, UR5, 0x1, P2 ;  /* 0x000000051e1a7c11 */ /* 0x000fc400090f0eff */
[----:B------:R-:W-:Y:S01]  /*0f20*/  LEA R52, P1, R47, UR6, 0x2 ;  /* 0x000000062f347c11 */ /* 0x000fe2000f8210ff */
[----:B------:R-:W-:Y:S01]  /*0f30*/  STG.E desc[UR14][R24.64+0x14], R48 ;  /* 0x0000143018007986 */ /* 0x000fe2000c10190e */
[----:B------:R-:W-:Y:S02]  /*0f40*/  LEA R62, P2, R31, UR6, 0x2 ;  /* 0x000000061f3e7c11 */ /* 0x000fe4000f8410ff */
[----:B------:R-:W-:Y:S01]  /*0f50*/  LEA.HI.X R53, R47, UR7, R44, 0x2, P1 ;  /* 0x000000072f357c11 */ /* 0x000fe200088f142c */
[----:B------:R-:W-:Y:S01]  /*0f60*/  STG.E desc[UR14][R24.64+0x18], R55 ;  /* 0x0000183718007986 */ /* 0x000fe2000c10190e */
[----:B------:R-:W-:Y:S02]  /*0f70*/  LEA.HI.X R63, R31, UR7, R26, 0x2, P2 ;  /* 0x000000071f3f7c11 */ /* 0x000fe400090f141a */
[----:B------:R-:W-:Y:S01]  /*0f80*/  IADD3 R26, P1, PT, R28, UR4, RZ ;  /* 0x000000041c1a7c10 */ /* 0x000fe2000ff3e0ff */
[----:B------:R0:W-:Y:S04]  /*0f90*/  STG.E desc[UR14][R24.64+0x1c], R50 ;  /* 0x00001c3218007986 */ /* 0x0001e8000c10190e */
[----:B------:R1:W-:Y:S04]  /*0fa0*/  STG.E desc[UR14][R42.64], R45 ;  /* 0x0000002d2a007986 */ /* 0x0003e8000c10190e */
[----:B------:R-:W-:Y:S01]  /*0fb0*/  STG.E desc[UR14][R52.64], R54 ;  /* 0x0000003634007986 */ /* 0x000fe2000c10190e */
[----:B0-----:R-:W-:Y:S01]  /*0fc0*/  LEA.HI.X.SX32 R24, R27, UR5, 0x1, P0 ;  /* 0x000000051b187c11 */ /* 0x001fe200080f0eff */
[C---:B------:R-:W-:Y:S01]  /*0fd0*/  VIADD R25, R84.reuse, 0x6 ;  /* 0x0000000654197836 */ /* 0x040fe20000000000 */
[C---:B------:R-:W-:Y:S01]  /*0fe0*/  LEA R58, P0, R29.reuse, UR6, 0x2 ;  /* 0x000000061d3a7c11 */ /* 0x040fe2000f8010ff */
[C---:B------:R-:W-:Y:S01]  /*0ff0*/  VIADD R27, R84.reuse, 0x7 ;  /* 0x00000007541b7836 */ /* 0x040fe20000000000 */
[----:B------:R-:W-:Y:S02]  /*1000*/  STG.E desc[UR14][R62.64], R85 ;  /* 0x000000553e007986 */ /* 0x000fe4000c10190e */
[----:B------:R-:W-:Y:S01]  /*1010*/  LEA.HI.X R59, R29, UR7, R24, 0x2, P0 ;  /* 0x000000071d3b7c11 */ /* 0x000fe200080f1418 */
[----:B------:R-:W-:Y:S01]  /*1020*/  VIADD R24, R84, 0x5 ;  /* 0x0000000554187836 */ /* 0x000fe20000000000 */
[----:B------:R-:W-:Y:S01]  /*1030*/  LEA.HI.X.SX32 R29, R28, UR5, 0x1, P1 ;  /* 0x000000051c1d7c11 */ /* 0x000fe200088f0eff */
[----:B------:R-:W-:Y:S01]  /*1040*/  VIADD R84, R84, UR8 ;  /* 0x0000000854547c36 */ /* 0x000fe20008000000 */
[----:B------:R-:W-:Y:S01]  /*1050*/  LEA R60, P0, R26, UR6, 0x2 ;  /* 0x000000061a3c7c11 */ /* 0x000fe2000f8010ff */
[----:B------:R-:W-:Y:S01]  /*1060*/  STG.E desc[UR14][R58.64], R82 ;  /* 0x000000523a007986 */ /* 0x000fe2000c10190e */
[----:B------:R-:W-:-:S02]  /*1070*/  IADD3 R31, P2, PT, R25, UR4, RZ ;  /* 0x00000004191f7c10 */ /* 0x000fc4000ff5e0ff */
[----:B------:R-:W-:Y:S02]  /*1080*/  LEA.HI.X R61, R26, UR7, R29, 0x2, P0 ;  /* 0x000000071a3d7c11 */ /* 0x000fe400080f141d */
[----:B------:R-:W-:Y:S02]  /*1090*/  IADD3 R29, P0, PT, R27, UR4, RZ ;  /* 0x000000041b1d7c10 */ /* 0x000fe4000ff1e0ff */
[----:B------:R-:W-:Y:S01]  /*10a0*/  LEA.HI.X.SX32 R46, R25, UR5, 0x1, P2 ;  /* 0x00000005192e7c11 */ /* 0x000fe200090f0eff */
[----:B------:R0:W-:Y:S01]  /*10b0*/  STG.E desc[UR14][R60.64], R83 ;  /* 0x000000533c007986 */ /* 0x0001e2000c10190e */
[----:B------:R-:W-:Y:S02]  /*10c0*/  IADD3 R47, P1, PT, R24, UR4, RZ ;  /* 0x00000004182f7c10 */ /* 0x000fe4000ff3e0ff */
[----:B------:R-:W-:Y:S02]  /*10d0*/  LEA R26, P2, R31, UR6, 0x2 ;  /* 0x000000061f1a7c11 */ /* 0x000fe4000f8410ff */
[----:B------:R-:W-:-:S02]  /*10e0*/  LEA.HI.X.SX32 R44, R27, UR5, 0x1, P0 ;  /* 0x000000051b2c7c11 */ /* 0x000fc400080f0eff */
[----:B------:R-:W-:Y:S02]  /*10f0*/  LEA R28, P0, R29, UR6, 0x2 ;  /* 0x000000061d1c7c11 */ /* 0x000fe4000f8010ff */
[----:B------:R-:W-:Y:S02]  /*1100*/  LEA.HI.X.SX32 R48, R24, UR5, 0x1, P1 ;  /* 0x0000000518307c11 */ /* 0x000fe400088f0eff */
[----:B------:R-:W-:Y:S01]  /*1110*/  LEA.HI.X R27, R31, UR7, R46, 0x2, P2 ;  /* 0x000000071f1b7c11 */ /* 0x000fe200090f142e */
[----:B------:R-:W-:Y:S01]  /*1120*/  VIADD R46, R84, 0x4 ;  /* 0x00000004542e7836 */ /* 0x000fe20000000000 */
[----:B------:R-:W-:Y:S01]  /*1130*/  LEA R24, P1, R47, UR6, 0x2 ;  /* 0x000000062f187c11 */ /* 0x000fe2000f8210ff */
[----:B------:R-:W-:Y:S01]  /*1140*/  VIADD R31, R30, UR8 ;  /* 0x000000081e1f7c36 */ /* 0x000fe20008000000 */
[----:B------:R-:W-:Y:S01]  /*1150*/  LEA.HI.X R29, R29, UR7, R44, 0x2, P0 ;  /* 0x000000071d1d7c11 */ /* 0x000fe200080f142c */
[----:B------:R-:W-:Y:S01]  /*1160*/  VIADD R44, R84, 0x3 ;  /* 0x00000003542c7836 */ /* 0x000fe20000000000 */
[----:B------:R-:W-:-:S02]  /*1170*/  LEA.HI.X R25, R47, UR7, R48, 0x2, P1 ;  /* 0x000000072f197c11 */ /* 0x000fc400088f1430 */
[----:B------:R-:W-:Y:S02]  /*1180*/  IADD3 R47, P3, PT, R46, UR4, RZ ;  /* 0x000000042e2f7c10 */ /* 0x000fe4000ff7e0ff */
[----:B------:R-:W-:Y:S01]  /*1190*/  IADD3 R49, P2, PT, R44, UR4, RZ ;  /* 0x000000042c317c10 */ /* 0x000fe2000ff5e0ff */
[----:B------:R2:W-:Y:S01]  /*11a0*/  STG.E desc[UR14][R24.64], R38 ;  /* 0x0000002618007986 */ /* 0x0005e2000c10190e */
[----:B------:R-:W-:Y:S02]  /*11b0*/  LEA.HI.X.SX32 R48, R46, UR5, 0x1, P3 ;  /* 0x000000052e307c11 */ /* 0x000fe400098f0eff */
[----:B------:R-:W-:Y:S01]  /*11c0*/  IADD3 R55, P0, PT, R84, UR4, RZ ;  /* 0x0000000454377c10 */ /* 0x000fe2000ff1e0ff */
[----:B------:R3:W-:Y:S01]  /*11d0*/  STG.E desc[UR14][R26.64], R5 ;  /* 0x000000051a007986 */ /* 0x0007e2000c10190e */
[----:B------:R-:W-:Y:S02]  /*11e0*/  IADD3 R51, P1, PT, R31, UR4, RZ ;  /* 0x000000041f337c10 */ /* 0x000fe4000ff3e0ff */
[----:B------:R-:W-:Y:S01]  /*11f0*/  LEA R46, P3, R47, UR6, 0x2 ;  /* 0x000000062f2e7c11 */ /* 0x000fe2000f8610ff */
[----:B------:R4:W-:Y:S01]  /*1200*/  STG.E desc[UR14][R28.64], R2 ;  /* 0x000000021c007986 */ /* 0x0009e2000c10190e */
[----:B------:R-:W-:-:S02]  /*1210*/  LEA.HI.X.SX32 R50, R44, UR5, 0x1, P2 ;  /* 0x000000052c327c11 */ /* 0x000fc400090f0eff */
[----:B------:R-:W-:Y:S02]  /*1220*/  LEA R44, P2, R49, UR6, 0x2 ;  /* 0x00000006312c7c11 */ /* 0x000fe4000f8410ff */
[C---:B------:R-:W-:Y:S02]  /*1230*/  LEA.HI.X.SX32 R86, R84.reuse, UR5, 0x1, P0 ;  /* 0x0000000554567c11 */ /* 0x040fe400080f0eff */
[----:B------:R-:W-:Y:S02]  /*1240*/  LEA.HI.X.SX32 R56, R31, UR5, 0x1, P1 ;  /* 0x000000051f387c11 */ /* 0x000fe400088f0eff */
[----:B------:R-:W-:Y:S01]  /*1250*/  LEA.HI.X R47, R47, UR7, R48, 0x2, P3 ;  /* 0x000000072f2f7c11 */ /* 0x000fe200098f1430 */
[----:B------:R-:W-:Y:S01]  /*1260*/  VIADD R48, R84, 0x5 ;  /* 0x0000000554307836 */ /* 0x000fe20000000000 */
[----:B------:R-:W-:Y:S02]  /*1270*/  LEA R30, P0, R55, UR6, 0x2 ;  /* 0x00000006371e7c11 */ /* 0x000fe4000f8010ff */
[----:B-1----:R-:W-:-:S02]  /*1280*/  LEA R42, P1, R51, UR6, 0x2 ;  /* 0x00000006332a7c11 */ /* 0x002fc4000f8210ff */
[----:B------:R-:W-:Y:S01]  /*1290*/  LEA.HI.X R45, R49, UR7, R50, 0x2, P2 ;  /* 0x00000007312d7c11 */ /* 0x000fe200090f1432 */
[C---:B------:R-:W-:Y:S01]  /*12a0*/  VIADD R49, R84.reuse, 0x6 ;  /* 0x0000000654317836 */ /* 0x040fe20000000000 */
[----:B------:R-:W-:Y:S01]  /*12b0*/  LEA.HI.X R31, R55, UR7, R86, 0x2, P0 ;  /* 0x00000007371f7c11 */ /* 0x000fe200080f1456 */
[C---:B------:R-:W-:Y:S01]  /*12c0*/  VIADD R55, R84.reuse, 0x7 ;  /* 0x0000000754377836 */ /* 0x040fe20000000000 */
[----:B------:R-:W-:Y:S01]  /*12d0*/  LEA.HI.X R43, R51, UR7, R56, 0x2, P1 ;  /* 0x00000007332b7c11 */ /* 0x000fe200088f1438 */
[----:B------:R-:W-:Y:S01]  /*12e0*/  VIADD R84, R84, UR8 ;  /* 0x0000000854547c36 */ /* 0x000fe20008000000 */
[----:B------:R-:W-:Y:S01]  /*12f0*/  IADD3 R56, P0, PT, R48, UR4, RZ ;  /* 0x0000000430387c10 */ /* 0x000fe2000ff1e0ff */
[----:B------:R-:W-:Y:S01]  /*1300*/  STG.E desc[UR14][R30.64], R75 ;  /* 0x0000004b1e007986 */ /* 0x000fe2000c10190e */
[----:B------:R-:W-:Y:S01]  /*1310*/  IADD3 R51, P1, PT, R49, UR4, RZ ;  /* 0x0000000431337c10 */ /* 0x000fe2000ff3e0ff */
[----:B0-----:R-:W-:Y:S01]  /*1320*/  VIADD R83, R84, 0x6 ;  /* 0x0000000654537836 */ /* 0x001fe20000000000 */
[----:B------:R-:W-:Y:S01]  /*1330*/  LEA.HI.X.SX32 R87, R48, UR5, 0x1, P0 ;  /* 0x0000000530577c11 */ /* 0x000fe200080f0eff */
[----:B------:R0:W-:Y:S01]  /*1340*/  STG.E desc[UR14][R30.64+0x4], R80 ;  /* 0x000004501e007986 */ /* 0x0001e2000c10190e */
[----:B------:R-:W-:-:S02]  /*1350*/  LEA R48, P0, R56, UR6, 0x2 ;  /* 0x0000000638307c11 */ /* 0x000fc4000f8010ff */
[----:B------:R-:W-:Y:S01]  /*1360*/  LEA.HI.X.SX32 R86, R49, UR5, 0x1, P1 ;  /* 0x0000000531567c11 */ /* 0x000fe200088f0eff */
[----:B------:R1:W-:Y:S01]  /*1370*/  STG.E desc[UR14][R42.64], R71 ;  /* 0x000000472a007986 */ /* 0x0003e2000c10190e */
[----:B------:R-:W-:Y:S02]  /*1380*/  LEA R50, P1, R51, UR6, 0x2 ;  /* 0x0000000633327c11 */ /* 0x000fe4000f8210ff */
[----:B------:R-:W-:Y:S01]  /*1390*/  IADD3 R57, P2, PT, R55, UR4, RZ ;  /* 0x0000000437397c10 */ /* 0x000fe2000ff5e0ff */
[----:B------:R-:W-:Y:S01]  /*13a0*/  STG.E desc[UR14][R44.64], R68 ;  /* 0x000000442c007986 */ /* 0x000fe2000c10190e */
[----:B------:R-:W-:Y:S01]  /*13b0*/  LEA.HI.X R49, R56, UR7, R87, 0x2, P0 ;  /* 0x0000000738317c11 */ /* 0x000fe200080f1457 */
[C---:B------:R-:W-:Y:S01]  /*13c0*/  VIADD R87, R84.reuse, 0x3 ;  /* 0x0000000354577836 */ /* 0x040fe20000000000 */
[----:B------:R-:W-:Y:S01]  /*13d0*/  IADD3 R56, P3, PT, R84, UR4, RZ ;  /* 0x0000000454387c10 */ /* 0x000fe2000ff7e0ff */
[----:B------:R-:W-:Y:S01]  /*13e0*/  STG.E desc[UR14][R46.64], R81 ;  /* 0x000000512e007986 */ /* 0x000fe2000c10190e */
[----:B------:R-:W-:-:S02]  /*13f0*/  LEA.HI.X R51, R51, UR7, R86, 0x2, P1 ;  /* 0x0000000733337c11 */ /* 0x000fc400088f1456 */
[----:B------:R-:W-:Y:S01]  /*1400*/  LEA.HI.X.SX32 R86, R55, UR5, 0x1, P2 ;  /* 0x0000000537567c11 */ /* 0x000fe200090f0eff */
[----:B------:R5:W-:Y:S01]  /*1410*/  STG.E desc[UR14][R48.64], R78 ;  /* 0x0000004e30007986 */ /* 0x000be2000c10190e */
[C---:B------:R-:W-:Y:S02]  /*1420*/  LEA R52, P0, R57.reuse, UR6, 0x2 ;  /* 0x0000000639347c11 */ /* 0x040fe4000f8010ff */
[----:B------:R-:W-:Y:S01]  /*1430*/  LEA.HI.X.SX32 R55, R84, UR5, 0x1, P3 ;  /* 0x0000000554377c11 */ /* 0x000fe200098f0eff */
[----:B------:R5:W-:Y:S01]  /*1440*/  STG.E desc[UR14][R50.64], R67 ;  /* 0x0000004332007986 */ /* 0x000be2000c10190e */
[----:B------:R-:W-:Y:S02]  /*1450*/  LEA R54, P1, R56, UR6, 0x2 ;  /* 0x0000000638367c11 */ /* 0x000fe4000f8210ff */
[----:B------:R-:W-:Y:S01]  /*1460*/  LEA.HI.X R53, R57, UR7, R86, 0x2, P0 ;  /* 0x0000000739357c11 */ /* 0x000fe200080f1456 */
[----:B------:R-:W-:Y:S01]  /*1470*/  VIADD R57, R84, 0x2 ;  /* 0x0000000254397836 */ /* 0x000fe20000000000 */
[----:B------:R-:W-:Y:S01]  /*1480*/  LEA.HI.X R55, R56, UR7, R55, 0x2, P1 ;  /* 0x0000000738377c11 */ /* 0x000fe200088f1437 */
[C---:B------:R-:W-:Y:S01]  /*1490*/  VIADD R56, R84.reuse, 0x1 ;  /* 0x0000000154387836 */ /* 0x040fe20000000000 */
[----:B------:R-:W-:Y:S01]  /*14a0*/  IADD3 R85, P2, PT, R87, UR4, RZ ;  /* 0x0000000457557c10 */ /* 0x000fe2000ff5e0ff */
[----:B------:R-:W-:Y:S01]  /*14b0*/  VIADD R86, R84, 0x4 ;  /* 0x0000000454567836 */ /* 0x000fe20000000000 */
[----:B------:R-:W-:Y:S01]  /*14c0*/  IADD3 R88, P1, PT, R57, UR4, RZ ;  /* 0x0000000439587c10 */ /* 0x000fe2000ff3e0ff */
[----:B------:R-:W-:Y:S01]  /*14d0*/  STG.E desc[UR14][R52.64], R34 ;  /* 0x0000002234007986 */ /* 0x000fe2000c10190e */
[----:B------:R-:W-:-:S02]  /*14e0*/  IADD3 R90, P0, PT, R56, UR4, RZ ;  /* 0x00000004385a7c10 */ /* 0x000fc4000ff1e0ff */
[----:B------:R-:W-:Y:S01]  /*14f0*/  LEA.HI.X.SX32 R89, R57, UR5, 0x1, P1 ;  /* 0x0000000539597c11 */ /* 0x000fe200088f0eff */
[----:B------:R-:W-:Y:S01]  /*1500*/  STG.E desc[UR14][R54.64], R79 ;  /* 0x0000004f36007986 */ /* 0x000fe2000c10190e */
[----:B------:R-:W-:Y:S02]  /*1510*/  LEA R58, P1, R88, UR6, 0x2 ;  /* 0x00000006583a7c11 */ /* 0x000fe4000f8210ff */
[----:B------:R-:W-:Y:S02]  /*1520*/  LEA.HI.X.SX32 R91, R56, UR5, 0x1, P0 ;  /* 0x00000005385b7c11 */ /* 0x000fe400080f0eff */
[----:B------:R-:W-:Y:S02]  /*1530*/  IADD3 R63, P3, PT, R86, UR4, RZ ;  /* 0x00000004563f7c10 */ /* 0x000fe4000ff7e0ff */
[----:B------:R-:W-:Y:S02]  /*1540*/  LEA R56, P0, R90, UR6, 0x2 ;  /* 0x000000065a387c11 */ /* 0x000fe4000f8010ff */
[----:B------:R-:W-:-:S02]  /*1550*/  LEA.HI.X R59, R88, UR7, R89, 0x2, P1 ;  /* 0x00000007583b7c11 */ /* 0x000fc400088f1459 */
[C---:B------:R-:W-:Y:S01]  /*1560*/  LEA.HI.X.SX32 R82, R86.reuse, UR5, 0x1, P3 ;  /* 0x0000000556527c11 */ /* 0x040fe200098f0eff */
[----:B------:R-:W-:Y:S01]  /*1570*/  VIADD R86, R86, UR8 ;  /* 0x0000000856567c36 */ /* 0x000fe20008000000 */
[----:B------:R-:W-:Y:S02]  /*1580*/  LEA R62, P1, R63, UR6, 0x2 ;  /* 0x000000063f3e7c11 */ /* 0x000fe4000f8210ff */
[----:B------:R-:W-:Y:S02]  /*1590*/  LEA.HI.X R57, R90, UR7, R91, 0x2, P0 ;  /* 0x000000075a397c11 */ /* 0x000fe400080f145b */
[----:B------:R-:W-:Y:S02]  /*15a0*/  LEA.HI.X.SX32 R88, R87, UR5, 0x1, P2 ;  /* 0x0000000557587c11 */ /* 0x000fe400090f0eff */
[----:B------:R-:W-:Y:S01]  /*15b0*/  LEA R60, P0, R85, UR6, 0x2 ;  /* 0x00000006553c7c11 */ /* 0x000fe2000f8010ff */
[----:B------:R5:W-:Y:S01]  /*15c0*/  STG.E desc[UR14][R56.64], R74 ;  /* 0x0000004a38007986 */ /* 0x000be2000c10190e */
[----:B------:R-:W-:Y:S01]  /*15d0*/  LEA.HI.X R63, R63, UR7, R82, 0x2, P1 ;  /* 0x000000073f3f7c11 */ /* 0x000fe200088f1452 */
[C---:B------:R-:W-:Y:S01]  /*15e0*/  VIADD R82, R84.reuse, 0x5 ;  /* 0x0000000554527836 */ /* 0x040fe20000000000 */
[----:B------:R-:W-:Y:S01]  /*15f0*/  LEA.HI.X R61, R85, UR7, R88, 0x2, P0 ;  /* 0x00000007553d7c11 */ /* 0x000fe200080f1458 */
[C---:B------:R-:W-:Y:S01]  /*1600*/  VIADD R88, R84.reuse, UR8 ;  /* 0x0000000854587c36 */ /* 0x040fe20008000000 */
[C---:B------:R-:W-:Y:S01]  /*1610*/  IADD3 R87, P1, PT, R83.reuse, UR4, RZ ;  /* 0x0000000453577c10 */ /* 0x040fe2000ff3e0ff */
[----:B------:R-:W-:Y:S01]  /*1620*/  VIADD R85, R84, 0x7 ;  /* 0x0000000754557836 */ /* 0x000fe20000000000 */
[----:B------:R-:W-:Y:S01]  /*1630*/  IADD3 R89, P0, PT, R82, UR4, RZ ;  /* 0x0000000452597c10 */ /* 0x000fe2000ff1e0ff */
[----:B------:R5:W-:Y:S01]  /*1640*/  STG.E desc[UR14][R58.64], R35 ;  /* 0x000000233a007986 */ /* 0x000be2000c10190e */
[----:B--2---:R-:W-:-:S02]  /*1650*/  LEA.HI.X.SX32 R24, R83, UR5, 0x1, P1 ;  /* 0x0000000553187c11 */ /* 0x004fc400088f0eff */
[----:B---3--:R-:W-:Y:S01]  /*1660*/  LEA R26, P1, R87, UR6, 0x2 ;  /* 0x00000006571a7c11 */ /* 0x008fe2000f8210ff */
[----:B------:R-:W-:Y:S01]  /*1670*/  STG.E desc[UR14][R60.64], R76 ;  /* 0x0000004c3c007986 */ /* 0x000fe2000c10190e */
[----:B----4-:R-:W-:Y:S02]  /*1680*/  IADD3 R2, P3, PT, R88, UR4, RZ ;  /* 0x0000000458027c10 */ /* 0x010fe4000ff7e0ff */
[----:B------:R-:W-:Y:S01]  /*1690*/  LEA.HI.X.SX32 R84, R82, UR5, 0x1, P0 ;  /* 0x0000000552547c11 */ /* 0x000fe200080f0eff */
[----:B------:R2:W-:Y:S01]  /*16a0*/  STG.E desc[UR14][R62.64], R19 ;  /* 0x000000133e007986 */ /* 0x0005e2000c10190e */
[----:B------:R-:W-:Y:S02]  /*16b0*/  LEA R82, P0, R89, UR6, 0x2 ;  /* 0x0000000659527c11 */ /* 0x000fe4000f8010ff */
[----:B------:R-:W-:Y:S02]  /*16c0*/  LEA.HI.X R27, R87, UR7, R24, 0x2, P1 ;  /* 0x00000007571b7c11 */ /* 0x000fe400088f1418 */
[----:B------:R-:W-:-:S02]  /*16d0*/  IADD3 R25, P2, PT, R85, UR4, RZ ;  /* 0x0000000455197c10 */ /* 0x000fc4000ff5e0ff */
[----:B------:R-:W-:Y:S02]  /*16e0*/  LEA.HI.X.SX32 R5, R88, UR5, 0x1, P3 ;  /* 0x0000000558057c11 */ /* 0x000fe400098f0eff */
[C---:B------:R-:W-:Y:S02]  /*16f0*/  LEA R28, P1, R2.reuse, UR6, 0x2 ;  /* 0x00000006021c7c11 */ /* 0x040fe4000f8210ff */
[----:B------:R-:W-:Y:S02]  /*1700*/  LEA.HI.X R83, R89, UR7, R84, 0x2, P0 ;  /* 0x0000000759537c11 */ /* 0x000fe400080f1454 */
[----:B------:R-:W-:Y:S02]  /*1710*/  LEA.HI.X.SX32 R38, R85, UR5, 0x1, P2 ;  /* 0x0000000555267c11 */ /* 0x000fe400090f0eff */
[C---:B------:R-:W-:Y:S01]  /*1720*/  LEA R24, P0, R25.reuse, UR6, 0x2 ;  /* 0x0000000619187c11 */ /* 0x040fe2000f8010ff */
[----:B------:R3:W-:Y:S01]  /*1730*/  STG.E desc[UR14][R82.64], R16 ;  /* 0x0000001052007986 */ /* 0x0007e2000c10190e */
[----:B------:R-:W-:Y:S01]  /*1740*/  LEA.HI.X R29, R2, UR7, R5, 0x2, P1 ;  /* 0x00000007021d7c11 */ /* 0x000fe200088f1405 */
[C---:B------:R-:W-:Y:S01]  /*1750*/  VIADD R2, R88.reuse, 0x5 ;  /* 0x0000000558027836 */ /* 0x040fe20000000000 */
[----:B------:R-:W-:Y:S01]  /*1760*/  LEA.HI.X R25, R25, UR7, R38, 0x2, P0 ;  /* 0x0000000719197c11 */ /* 0x000fe200080f1426 */
[----:B------:R-:W-:Y:S01]  /*1770*/  VIADD R5, R88, 0x6 ;  /* 0x0000000658057836 */ /* 0x000fe20000000000 */
[----:B------:R-:W-:Y:S01]  /*1780*/  IADD3 R87, P0, PT, R86, UR4, RZ ;  /* 0x0000000456577c10 */ /* 0x000fe2000ff1e0ff */
[----:B------:R-:W-:Y:S01]  /*1790*/  VIADD R38, R88, 0x7 ;  /* 0x0000000758267836 */ /* 0x000fe20000000000 */
[----:B------:R-:W-:Y:S01]  /*17a0*/  IADD3 R85, P1, PT, R2, UR4, RZ ;  /* 0x0000000402557c10 */ /* 0x000fe2000ff3e0ff */
[----:B------:R-:W-:Y:S01]  /*17b0*/  STG.E desc[UR14][R26.64], R77 ;  /* 0x0000004d1a007986 */ /* 0x000fe2000c10190e */
[----:B------:R-:W-:-:S02]  /*17c0*/  LEA.HI.X.SX32 R92, R86, UR5, 0x1, P0 ;  /* 0x00000005565c7c11 */ /* 0x000fc400080f0eff */
[----:B------:R-:W-:Y:S01]  /*17d0*/  LEA.HI.X.SX32 R90, R2, UR5, 0x1, P1 ;  /* 0x00000005025a7c11 */ /* 0x000fe200088f0eff */
[----:B------:R4:W-:Y:S01]  /*17e0*/  STG.E desc[UR14][R24.64], R72 ;  /* 0x0000004818007986 */ /* 0x0009e2000c10190e */
[----:B------:R-:W-:Y:S02]  /*17f0*/  LEA R86, P0, R87, UR6, 0x2 ;  /* 0x0000000657567c11 */ /* 0x000fe4000f8010ff */
[----:B------:R-:W-:Y:S01]  /*1800*/  LEA R84, P1, R85, UR6, 0x2 ;  /* 0x0000000655547c11 */ /* 0x000fe2000f8210ff */
[----:B------:R4:W-:Y:S01]  /*1810*/  STG.E desc[UR14][R28.64], R13 ;  /* 0x0000000d1c007986 */ /* 0x0009e2000c10190e */
[----:B0-----:R-:W-:Y:S02]  /*1820*/  IADD3 R31, P2, PT, R5, UR4, RZ ;  /* 0x00000004051f7c10 */ /* 0x001fe4000ff5e0ff */
[----:B------:R-:W-:Y:S01]  /*1830*/  IADD3 R2, P3, PT, R38, UR4, RZ ;  /* 0x0000000426027c10 */ /* 0x000fe2000ff7e0ff */
[----:B------:R-:W-:Y:S01]  /*1840*/  STG.E desc[UR14][R28.64+0x4], R8 ;  /* 0x000004081c007986 */ /* 0x000fe2000c10190e */
[----:B------:R-:W-:-:S02]  /*1850*/  LEA.HI.X R87, R87, UR7, R92, 0x2, P0 ;  /* 0x0000000757577c11 */ /* 0x000fc400080f145c */
[----:B------:R-:W-:Y:S01]  /*1860*/  LEA.HI.X R85, R85, UR7, R90, 0x2, P1 ;  /* 0x0000000755557c11 */ /* 0x000fe200088f145a */
[----:B------:R-:W-:Y:S01]  /*1870*/  STG.E desc[UR14][R28.64+0x8], R9 ;  /* 0x000008091c007986 */ /* 0x000fe2000c10190e */
[----:B------:R-:W-:Y:S02]  /*1880*/  LEA.HI.X.SX32 R80, R5, UR5, 0x1, P2 ;  /* 0x0000000505507c11 */ /* 0x000fe400090f0eff */
[C---:B-1----:R-:W-:Y:S01]  /*1890*/  LEA R42, P0, R31.reuse, UR6, 0x2 ;  /* 0x000000061f2a7c11 */ /* 0x042fe2000f8010ff */
[----:B------:R0:W-:Y:S01]  /*18a0*/  STG.E desc[UR14][R28.64+0xc], R10 ;  /* 0x00000c0a1c007986 */ /* 0x0001e2000c10190e */
[----:B------:R-:W-:Y:S02]  /*18b0*/  LEA.HI.X.SX32 R5, R38, UR5, 0x1, P3 ;  /* 0x0000000526057c11 */ /* 0x000fe400098f0eff */
[----:B------:R-:W-:Y:S01]  /*18c0*/  LEA R30, P1, R2, UR6, 0x2 ;  /* 0x00000006021e7c11 */ /* 0x000fe2000f8210ff */
[----:B------:R-:W-:Y:S01]  /*18d0*/  STG.E desc[UR14][R86.64], R17 ;  /* 0x0000001156007986 */ /* 0x000fe2000c10190e */
[----:B------:R-:W-:-:S02]  /*18e0*/  LEA.HI.X R43, R31, UR7, R80, 0x2, P0 ;  /* 0x000000071f2b7c11 */ /* 0x000fc400080f1450 */
[----:B------:R-:W-:Y:S01]  /*18f0*/  LEA.HI.X R31, R2, UR7, R5, 0x2, P1 ;  /* 0x00000007021f7c11 */ /* 0x000fe200088f1405 */
[----:B------:R-:W-:Y:S01]  /*1900*/  VIADD R2, R88, UR8 ;  /* 0x0000000858027c36 */ /* 0x000fe20008000000 */
[----:B------:R-:W-:Y:S03]  /*1910*/  STG.E desc[UR14][R84.64], R70 ;  /* 0x0000004654007986 */ /* 0x000fe6000c10190e */
[C---:B------:R-:W-:Y:S01]  /*1920*/  VIADD R38, R2.reuse, 0x1 ;  /* 0x0000000102267836 */ /* 0x040fe20000000000 */
[C---:B------:R-:W-:Y:S01]  /*1930*/  IADD3 R89, P0, PT, R2.reuse, UR4, RZ ;  /* 0x0000000402597c10 */ /* 0x040fe2000ff1e0ff */
[C---:B------:R-:W-:Y:S01]  /*1940*/  VIADD R5, R2.reuse, 0x2 ;  /* 0x0000000202057836 */ /* 0x040fe20000000000 */
[----:B------:R-:W-:Y:S01]  /*1950*/  STG.E desc[UR14][R42.64], R73 ;  /* 0x000000492a007986 */ /* 0x000fe2000c10190e */
[----:B------:R-:W-:Y:S01]  /*1960*/  VIADD R71, R2, 0x3 ;  /* 0x0000000302477836 */ /* 0x000fe20000000000 */
[----:B------:R-:W-:Y:S01]  /*1970*/  IADD3 R75, P1, PT, R38, UR4, RZ ;  /* 0x00000004264b7c10 */ /* 0x000fe2000ff3e0ff */
[C---:B-----5:R-:W-:Y:S01]  /*1980*/  VIADD R49, R2.reuse, 0x6 ;  /* 0x0000000602317836 */ /* 0x060fe20000000000 */
[C---:B------:R-:W-:Y:S01]  /*1990*/  LEA.HI.X.SX32 R92, R2.reuse, UR5, 0x1, P0 ;  /* 0x00000005025c7c11 */ /* 0x040fe200080f0eff */
[----:B------:R-:W-:Y:S01]  /*19a0*/  VIADD R68, R2, 0x7 ;  /* 0x0000000702447836 */ /* 0x000fe20000000000 */
[----:B------:R-:W-:Y:S01]  /*19b0*/  LEA R90, P0, R89, UR6, 0x2 ;  /* 0x00000006595a7c11 */ /* 0x000fe2000f8010ff */
[----:B------:R-:W-:Y:S01]  /*19c0*/  STG.E desc[UR14][R30.64], R66 ;  /* 0x000000421e007986 */ /* 0x000fe2000c10190e */
[----:B------:R-:W-:-:S02]  /*19d0*/  LEA.HI.X.SX32 R80, R38, UR5, 0x1, P1 ;  /* 0x0000000526507c11 */ /* 0x000fc400088f0eff */
[----:B------:R-:W-:Y:S02]  /*19e0*/  LEA R88, P1, R75, UR6, 0x2 ;  /* 0x000000064b587c11 */ /* 0x000fe4000f8210ff */
[----:B------:R-:W-:Y:S02]  /*19f0*/  IADD3 R45, P2, PT, R5, UR4, RZ ;  /* 0x00000004052d7c10 */ /* 0x000fe4000ff5e0ff */
[----:B------:R-:W-:Y:S02]  /*1a00*/  IADD3 R38, P3, PT, R71, UR4, RZ ;  /* 0x0000000447267c10 */ /* 0x000fe4000ff7e0ff */
[----:B------:R-:W-:Y:S02]  /*1a10*/  LEA.HI.X R91, R89, UR7, R92, 0x2, P0 ;  /* 0x00000007595b7c11 */ /* 0x000fe400080f145c */
[----:B------:R-:W-:Y:S02]  /*1a20*/  LEA.HI.X R89, R75, UR7, R80, 0x2, P1 ;  /* 0x000000074b597c11 */ /* 0x000fe400088f1450 */
[C---:B------:R-:W-:Y:S01]  /*1a30*/  LEA.HI.X.SX32 R48, R5.reuse, UR5, 0x1, P2 ;  /* 0x0000000505307c11 */ /* 0x040fe200090f0eff */
[----:B------:R-:W-:Y:S01]  /*1a40*/  VIADD R5, R5, UR8 ;  /* 0x0000000805057c36 */ /* 0x000fe20008000000 */
[----:B------:R-:W-:Y:S01]  /*1a50*/  LEA R46, P0, R45, UR6, 0x2 ;  /* 0x000000062d2e7c11 */ /* 0x000fe2000f8010ff */
[----:B------:R-:W-:Y:S01]  /*1a60*/  STG.E desc[UR14][R90.64], R69 ;  /* 0x000000455a007986 */ /* 0x000fe2000c10190e */
[----:B------:R-:W-:-:S02]  /*1a70*/  LEA.HI.X.SX32 R71, R71, UR5, 0x1, P3 ;  /* 0x0000000547477c11 */ /* 0x000fc400098f0eff */
[----:B------:R-:W-:Y:S01]  /*1a80*/  LEA R44, P1, R38, UR6, 0x2 ;  /* 0x00000006262c7c11 */ /* 0x000fe2000f8210ff */
[----:B------:R-:W-:Y:S01]  /*1a90*/  STG.E desc[UR14][R88.64], R64 ;  /* 0x0000004058007986 */ /* 0x000fe2000c10190e */
[----:B------:R-:W-:Y:S01]  /*1aa0*/  LEA.HI.X R47, R45, UR7, R48, 0x2, P0 ;  /* 0x000000072d2f7c11 */ /* 0x000fe200080f1430 */
[----:B------:R-:W-:Y:S01]  /*1ab0*/  VIADD R48, R2, 0x5 ;  /* 0x0000000502307836 */ /* 0x000fe20000000000 */
[----:B------:R-:W-:Y:S01]  /*1ac0*/  LEA.HI.X R45, R38, UR7, R71, 0x2, P1 ;  /* 0x00000007262d7c11 */ /* 0x000fe200088f1447 */
[C---:B------:R-:W-:Y:S01]  /*1ad0*/  VIADD R38, R2.reuse, 0x4 ;  /* 0x0000000402267836 */ /* 0x040fe20000000000 */
[----:B------:R-:W-:Y:S01]  /*1ae0*/  IADD3 R51, P2, PT, R49, UR4, RZ ;  /* 0x0000000431337c10 */ /* 0x000fe2000ff5e0ff */
[----:B------:R-:W-:Y:S01]  /*1af0*/  VIADD R2, R2, UR8 ;  /* 0x0000000802027c36 */ /* 0x000fe20008000000 */
[----:B------:R-:W-:Y:S01]  /*1b00*/  IADD3 R71, P1, PT, R48, UR4, RZ ;  /* 0x0000000430477c10 */ /* 0x000fe2000ff3e0ff */
[----:B------:R-:W-:Y:S01]  /*1b10*/  STG.E desc[UR14][R46.64], R65 ;  /* 0x000000412e007986 */ /* 0x000fe2000c10190e */
[----:B------:R-:W-:Y:S01]  /*1b20*/  IADD3 R75, P0, PT, R38, UR4, RZ ;  /* 0x00000004264b7c10 */ /* 0x000fe2000ff1e0ff */
[----:B------:R-:W-:Y:S01]  /*1b30*/  VIADD R56, R2, 0x7 ;  /* 0x0000000702387836 */ /* 0x000fe20000000000 */
[----:B------:R-:W-:Y:S01]  /*1b40*/  LEA.HI.X.SX32 R54, R48, UR5, 0x1, P1 ;  /* 0x0000000530367c11 */ /* 0x000fe200088f0eff */
[----:B------:R-:W-:Y:S01]  /*1b50*/  STG.E desc[UR14][R44.64], R40 ;  /* 0x000000282c007986 */ /* 0x000fe2000c10190e */
[----:B------:R-:W-:-:S02]  /*1b60*/  LEA.HI.X.SX32 R78, R38, UR5, 0x1, P0 ;  /* 0x00000005264e7c11 */ /* 0x000fc400080f0eff */
[----:B------:R-:W-:Y:S02]  /*1b70*/  LEA R80, P0, R75, UR6, 0x2 ;  /* 0x000000064b507c11 */ /* 0x000fe4000f8010ff */
[----:B------:R-:W-:Y:S02]  /*1b80*/  LEA.HI.X.SX32 R34, R49, UR5, 0x1, P2 ;  /* 0x0000000531227c11 */ /* 0x000fe400090f0eff */
[----:B------:R-:W-:Y:S02]  /*1b90*/  LEA.HI.X R81, R75, UR7, R78, 0x2, P0 ;  /* 0x000000074b517c11 */ /* 0x000fe400080f144e */
[----:B------:R-:W-:Y:S02]  /*1ba0*/  LEA R52, P0, R71, UR6, 0x2 ;  /* 0x0000000647347c11 */ /* 0x000fe4000f8010ff */
[----:B------:R-:W-:Y:S01]  /*1bb0*/  LEA R50, P1, R51, UR6, 0x2 ;  /* 0x0000000633327c11 */ /* 0x000fe2000f8210ff */
[----:B------:R-:W-:Y:S01]  /*1bc0*/  STG.E desc[UR14][R80.64], R41 ;  /* 0x0000002950007986 */ /* 0x000fe2000c10190e */
[----:B------:R-:W-:-:S02]  /*1bd0*/  IADD3 R38, P3, PT, R68, UR4, RZ ;  /* 0x0000000444267c10 */ /* 0x000fc4000ff7e0ff */
[----:B------:R-:W-:Y:S02]  /*1be0*/  LEA.HI.X R53, R71, UR7, R54, 0x2, P0 ;  /* 0x0000000747357c11 */ /* 0x000fe400080f1436 */
[C---:B------:R-:W-:Y:S02]  /*1bf0*/  IADD3 R54, P0, PT, R2.reuse, UR4, RZ ;  /* 0x0000000402367c10 */ /* 0x040fe4000ff1e0ff */
[----:B------:R-:W-:Y:S01]  /*1c00*/  LEA.HI.X R51, R51, UR7, R34, 0x2, P1 ;  /* 0x0000000733337c11 */ /* 0x000fe200088f1422 */
[----:B------:R-:W-:Y:S01]  /*1c10*/  VIADD R34, R2, 0x3 ;  /* 0x0000000302227836 */ /* 0x000fe20000000000 */
[----:B------:R-:W-:Y:S01]  /*1c20*/  LEA.HI.X.SX32 R49, R68, UR5, 0x1, P3 ;  /* 0x0000000544317c11 */ /* 0x000fe200098f0eff */
[----:B------:R-:W-:Y:S01]  /*1c30*/  STG.E desc[UR14][R52.64], R36 ;  /* 0x0000002434007986 */ /* 0x000fe2000c10190e */
[----:B------:R-:W-:Y:S02]  /*1c40*/  LEA R48, P2, R38, UR6, 0x2 ;  /* 0x0000000626307c11 */ /* 0x000fe4000f8410ff */
[----:B------:R-:W-:Y:S01]  /*1c50*/  LEA.HI.X.SX32 R67, R2, UR5, 0x1, P0 ;  /* 0x0000000502437c11 */ /* 0x000fe200080f0eff */
[----:B------:R-:W-:Y:S01]  /*1c60*/  STG.E desc[UR14][R50.64], R39 ;  /* 0x0000002732007986 */ /* 0x000fe2000c10190e */
[----:B------:R-:W-:-:S02]  /*1c70*/  LEA R92, P0, R54, UR6, 0x2 ;  /* 0x00000006365c7c11 */ /* 0x000fc4000f8010ff */
[----:B------:R-:W-:Y:S02]  /*1c80*/  LEA.HI.X R49, R38, UR7, R49, 0x2, P2 ;  /* 0x0000000726317c11 */ /* 0x000fe400090f1431 */
[C---:B------:R-:W-:Y:S02]  /*1c90*/  IADD3 R55, P1, PT, R5.reuse, UR4, RZ ;  /* 0x0000000405377c10 */ /* 0x040fe4000ff3e0ff */
[----:B------:R-:W-:Y:S01]  /*1ca0*/  IADD3 R38, P2, PT, R34, UR4, RZ ;  /* 0x0000000422267c10 */ /* 0x000fe2000ff5e0ff */
[----:B------:R-:W-:Y:S01]  /*1cb0*/  STG.E desc[UR14][R48.64], R32 ;  /* 0x0000002030007986 */ /* 0x000fe2000c10190e */
[----:B------:R-:W-:Y:S02]  /*1cc0*/  LEA.HI.X R93, R54, UR7, R67, 0x2, P0 ;  /* 0x00000007365d7c11 */ /* 0x000fe400080f1443 */
[----:B------:R-:W-:Y:S02]  /*1cd0*/  LEA.HI.X.SX32 R68, R5, UR5, 0x1, P1 ;  /* 0x0000000505447c11 */ /* 0x000fe400088f0eff */
[C---:B------:R-:W-:Y:S01]  /*1ce0*/  LEA R78, P0, R55.reuse, UR6, 0x2 ;  /* 0x00000006374e7c11 */ /* 0x040fe2000f8010ff */
[----:B------:R-:W-:Y:S01]  /*1cf0*/  STG.E desc[UR14][R92.64], R37 ;  /* 0x000000255c007986 */ /* 0x000fe2000c10190e */
[----:B------:R-:W-:Y:S01]  /*1d00*/  LEA.HI.X.SX32 R5, R34, UR5, 0x1, P2 ;  /* 0x0000000522057c11 */ /* 0x000fe200090f0eff */
[----:B------:R-:W-:Y:S01]  /*1d10*/  VIADD R34, R2, 0x5 ;  /* 0x0000000502227836 */ /* 0x000fe20000000000 */
[----:B------:R-:W-:Y:S01]  /*1d20*/  LEA R54, P1, R38, UR6, 0x2 ;  /* 0x0000000626367c11 */ /* 0x000fe2000f8210ff */
[----:B------:R-:W-:Y:S01]  /*1d30*/  STG.E desc[UR14][R92.64+0x4], R22 ;  /* 0x000004165c007986 */ /* 0x000fe2000c10190e */
[----:B------:R-:W-:-:S02]  /*1d40*/  LEA.HI.X R79, R55, UR7, R68, 0x2, P0 ;  /* 0x00000007374f7c11 */ /* 0x000fc400080f1444 */
[----:B------:R-:W-:Y:S01]  /*1d50*/  LEA.HI.X R55, R38, UR7, R5, 0x2, P1 ;  /* 0x0000000726377c11 */ /* 0x000fe200088f1405 */
[----:B------:R-:W-:Y:S01]  /*1d60*/  VIADD R5, R2, 0x4 ;  /* 0x0000000402057836 */ /* 0x000fe20000000000 */
[----:B------:R-:W-:Y:S01]  /*1d70*/  IADD3 R57, P1, PT, R34, UR4, RZ ;  /* 0x0000000422397c10 */ /* 0x000fe2000ff3e0ff */
[C---:B------:R-:W-:Y:S01]  /*1d80*/  VIADD R38, R2.reuse, 0x6 ;  /* 0x0000000602267836 */ /* 0x040fe20000000000 */
[----:B------:R-:W-:Y:S01]  /*1d90*/  STG.E desc[UR14][R78.64], R33 ;  /* 0x000000214e007986 */ /* 0x000fe2000c10190e */
[----:B------:R-:W-:Y:S01]  /*1da0*/  VIADD R2, R2, UR8 ;  /* 0x0000000802027c36 */ /* 0x000fe20008000000 */
[C---:B------:R-:W-:Y:S02]  /*1db0*/  IADD3 R67, P0, PT, R5.reuse, UR4, RZ ;  /* 0x0000000405437c10 */ /* 0x040fe4000ff1e0ff */
[----:B------:R-:W-:Y:S01]  /*1dc0*/  IADD3 R35, P2, PT, R38, UR4, RZ ;  /* 0x0000000426237c10 */ /* 0x000fe2000ff5e0ff */
[----:B--2---:R-:W-:Y:S01]  /*1dd0*/  VIADD R19, R2, 0x2 ;  /* 0x0000000202137836 */ /* 0x004fe20000000000 */
[----:B------:R-:W-:Y:S01]  /*1de0*/  LEA.HI.X.SX32 R68, R5, UR5, 0x1, P0 ;  /* 0x0000000505447c11 */ /* 0x000fe200080f0eff */
[----:B------:R-:W-:Y:S01]  /*1df0*/  STG.E desc[UR14][R54.64], R20 ;  /* 0x0000001436007986 */ /* 0x000fe2000c10190e */
[----:B------:R-:W-:-:S02]  /*1e00*/  LEA.HI.X.SX32 R34, R34, UR5, 0x1, P1 ;  /* 0x0000000522227c11 */ /* 0x000fc400088f0eff */
[----:B------:R-:W-:Y:S02]  /*1e10*/  LEA R74, P0, R67, UR6, 0x2 ;  /* 0x00000006434a7c11 */ /* 0x000fe4000f8010ff */
[----:B------:R-:W-:Y:S02]  /*1e20*/  IADD3 R5, P3, PT, R56, UR4, RZ ;  /* 0x0000000438057c10 */ /* 0x000fe4000ff7e0ff */
[----:B------:R-:W-:Y:S02]  /*1e30*/  LEA R58, P1, R57, UR6, 0x2 ;  /* 0x00000006393a7c11 */ /* 0x000fe4000f8210ff */
[----:B------:R-:W-:Y:S02]  /*1e40*/  LEA.HI.X.SX32 R60, R38, UR5, 0x1, P2 ;  /* 0x00000005263c7c11 */ /* 0x000fe400090f0eff */
[----:B------:R-:W-:Y:S02]  /*1e50*/  LEA.HI.X R75, R67, UR7, R68, 0x2, P0 ;  /* 0x00000007434b7c11 */ /* 0x000fe400080f1444 */
[----:B------:R-:W-:-:S02]  /*1e60*/  LEA.HI.X.SX32 R38, R56, UR5, 0x1, P3 ;  /* 0x0000000538267c11 */ /* 0x000fc400098f0eff */
[----:B------:R-:W-:Y:S01]  /*1e70*/  LEA.HI.X R59, R57, UR7, R34, 0x2, P1 ;  /* 0x00000007393b7c11 */ /* 0x000fe200088f1422 */
[----:B------:R-:W-:Y:S01]  /*1e80*/  STG.E desc[UR14][R74.64], R23 ;  /* 0x000000174a007986 */ /* 0x000fe2000c10190e */
[----:B------:R-:W-:Y:S02]  /*1e90*/  LEA R56, P0, R35, UR6, 0x2 ;  /* 0x0000000623387c11 */ /* 0x000fe4000f8010ff */
[----:B------:R-:W-:Y:S01]  /*1ea0*/  LEA R34, P1, R5, UR6, 0x2 ;  /* 0x0000000605227c11 */ /* 0x000fe2000f8210ff */
[----:B------:R-:W-:Y:S01]  /*1eb0*/  STG.E desc[UR14][R58.64], R18 ;  /* 0x000000123a007986 */ /* 0x000fe2000c10190e */
[----:B------:R-:W-:Y:S02]  /*1ec0*/  LEA.HI.X R57, R35, UR7, R60, 0x2, P0 ;  /* 0x0000000723397c11 */ /* 0x000fe400080f143c */
[----:B------:R-:W-:Y:S01]  /*1ed0*/  LEA.HI.X R35, R5, UR7, R38, 0x2, P1 ;  /* 0x0000000705237c11 */ /* 0x000fe200088f1426 */
[C---:B------:R-:W-:Y:S01]  /*1ee0*/  VIADD R5, R2.reuse, 0x1 ;  /* 0x0000000102057836 */ /* 0x040fe20000000000 */
[C---:B------:R-:W-:Y:S01]  /*1ef0*/  IADD3 R60, P0, PT, R2.reuse, UR4, RZ ;  /* 0x00000004023c7c10 */ /* 0x040fe2000ff1e0ff */
[----:B------:R-:W-:Y:S01]  /*1f00*/  VIADD R38, R2, 0x3 ;  /* 0x0000000302267836 */ /* 0x000fe20000000000 */
[----:B------:R-:W-:Y:S01]  /*1f10*/  IADD3 R67, P2, PT, R19, UR4, RZ ;  /* 0x0000000413437c10 */ /* 0x000fe2000ff5e0ff */
[----:B------:R-:W-:Y:S01]  /*1f20*/  STG.E desc[UR14][R56.64], R21 ;  /* 0x0000001538007986 */ /* 0x000fe2000c10190e */
[----:B------:R-:W-:-:S02]  /*1f30*/  IADD3 R61, P1, PT, R5, UR4, RZ ;  /* 0x00000004053d7c10 */ /* 0x000fc4000ff3e0ff */
[----:B---3--:R-:W-:Y:S01]  /*1f40*/  IADD3 R16, P3, PT, R38, UR4, RZ ;  /* 0x0000000426107c10 */ /* 0x008fe2000ff7e0ff */
[----:B------:R-:W-:Y:S01]  /*1f50*/  STG.E desc[UR14][R34.64], R14 ;  /* 0x0000000e22007986 */ /* 0x000fe2000c10190e */
[C---:B------:R-:W-:Y:S02]  /*1f60*/  LEA.HI.X.SX32 R63, R2.reuse, UR5, 0x1, P0 ;  /* 0x00000005023f7c11 */ /* 0x040fe400080f0eff */
[----:B----4-:R-:W-:Y:S02]  /*1f70*/  LEA.HI.X.SX32 R72, R5, UR5, 0x1, P1 ;  /* 0x0000000505487c11 */ /* 0x010fe400088f0eff */
[----:B------:R-:W-:Y:S01]  /*1f80*/  LEA.HI.X.SX32 R68, R19, UR5, 0x1, P2 ;  /* 0x0000000513447c11 */ /* 0x000fe200090f0eff */
[----:B------:R-:W-:Y:S01]  /*1f90*/  VIADD R19, R2, 0x6 ;  /* 0x0000000602137836 */ /* 0x000fe20000000000 */
[----:B------:R-:W-:Y:S02]  /*1fa0*/  LEA R62, P0, R60, UR6, 0x2 ;  /* 0x000000063c3e7c11 */ /* 0x000fe4000f8010ff */
[----:B------:R-:W-:-:S02]  /*1fb0*/  LEA.HI.X.SX32 R5, R38, UR5, 0x1, P3 ;  /* 0x0000000526057c11 */ /* 0x000fc400098f0eff */
[----:B------:R-:W-:Y:S02]  /*1fc0*/  LEA R24, P2, R16, UR6, 0x2 ;  /* 0x0000000610187c11 */ /* 0x000fe4000f8410ff */
[----:B------:R-:W-:Y:S02]  /*1fd0*/  LEA.HI.X R63, R60, UR7, R63, 0x2, P0 ;  /* 0x000000073c3f7c11 */ /* 0x000fe400080f143f */
[----:B------:R-:W-:Y:S01]  /*1fe0*/  LEA.HI.X R25, R16, UR7, R5, 0x2, P2 ;  /* 0x0000000710197c11 */ /* 0x000fe200090f1405 */
[C---:B------:R-:W-:Y:S01]  /*1ff0*/  VIADD R5, R2.reuse, 0x4 ;  /* 0x0000000402057836 */ /* 0x040fe20000000000 */
[----:B------:R-:W-:Y:S01]  /*2000*/  LEA R60, P0, R61, UR6, 0x2 ;  /* 0x000000063d3c7c11 */ /* 0x000fe2000f8010ff */
[C---:B------:R-:W-:Y:S01]  /*2010*/  VIADD R16, R2.reuse, 0x5 ;  /* 0x0000000502107836 */ /* 0x040fe20000000000 */
[----:B------:R-:W-:Y:S01]  /*2020*/  LEA R26, P1, R67, UR6, 0x2 ;  /* 0x00000006431a7c11 */ /* 0x000fe2000f8210ff */
[----:B------:R-:W-:Y:S01]  /*2030*/  VIADD R2, R2, 0x7 ;  /* 0x0000000702027836 */ /* 0x000fe20000000000 */
[----:B------:R-:W-:Y:S01]  /*2040*/  LEA.HI.X R61, R61, UR7, R72, 0x2, P0 ;  /* 0x000000073d3d7c11 */ /* 0x000fe200080f1448 */
[----:B------:R-:W-:Y:S01]  /*2050*/  STG.E desc[UR14][R62.64], R15 ;  /* 0x0000000f3e007986 */ /* 0x000fe2000c10190e */
[----:B------:R-:W-:-:S02]  /*2060*/  LEA.HI.X R27, R67, UR7, R68, 0x2, P1 ;  /* 0x00000007431b7c11 */ /* 0x000fc400088f1444 */
[C---:B------:R-:W-:Y:S01]  /*2070*/  IADD3 R68, P0, PT, R5.reuse, UR4, RZ ;  /* 0x0000000405447c10 */ /* 0x040fe2000ff1e0ff */
[----:B------:R-:W-:Y:S01]  /*2080*/  STG.E desc[UR14][R60.64], R12 ;  /* 0x0000000c3c007986 */ /* 0x000fe2000c10190e */
[C---:B------:R-:W-:Y:S02]  /*2090*/  IADD3 R38, P1, PT, R16.reuse, UR4, RZ ;  /* 0x0000000410267c10 */ /* 0x040fe4000ff3e0ff */
[----:B------:R-:W-:Y:S01]  /*20a0*/  LEA.HI.X.SX32 R71, R5, UR5, 0x1, P0 ;  /* 0x0000000505477c11 */ /* 0x000fe200080f0eff */
[----:B------:R-:W-:Y:S01]  /*20b0*/  STG.E desc[UR14][R26.64], R11 ;  /* 0x0000000b1a007986 */ /* 0x000fe2000c10190e */
[----:B------:R-:W-:Y:S02]  /*20c0*/  LEA.HI.X.SX32 R67, R16, UR5, 0x1, P1 ;  /* 0x0000000510437c11 */ /* 0x000fe400088f0eff */
[----:B------:R-:W-:Y:S01]  /*20d0*/  LEA R82, P0, R68, UR6, 0x2 ;  /* 0x0000000644527c11 */ /* 0x000fe2000f8010ff */
[----:B------:R-:W-:Y:S01]  /*20e0*/  STG.E desc[UR14][R24.64], R6 ;  /* 0x0000000618007986 */ /* 0x000fe2000c10190e */
[----:B------:R-:W-:-:S02]  /*20f0*/  LEA R76, P1, R38, UR6, 0x2 ;  /* 0x00000006264c7c11 */ /* 0x000fc4000f8210ff */
[C---:B------:R-:W-:Y:S02]  /*2100*/  IADD3 R13, P2, PT, R19.reuse, UR4, RZ ;  /* 0x00000004130d7c10 */ /* 0x040fe4000ff5e0ff */
[----:B------:R-:W-:Y:S02]  /*2110*/  IADD3 R5, P3, PT, R2, UR4, RZ ;  /* 0x0000000402057c10 */ /* 0x000fe4000ff7e0ff */
[----:B------:R-:W-:Y:S02]  /*2120*/  LEA.HI.X R83, R68, UR7, R71, 0x2, P0 ;  /* 0x0000000744537c11 */ /* 0x000fe400080f1447 */
[----:B------:R-:W-:Y:S02]  /*2130*/  LEA.HI.X R77, R38, UR7, R67, 0x2, P1 ;  /* 0x00000007264d7c11 */ /* 0x000fe400088f1443 */
[----:B0-----:R-:W-:Y:S01]  /*2140*/  LEA.HI.X.SX32 R10, R19, UR5, 0x1, P2 ;  /* 0x00000005130a7c11 */ /* 0x001fe200090f0eff */
[----:B------:R-:W-:Y:S01]  /*2150*/  STG.E desc[UR14][R82.64], R7 ;  /* 0x0000000752007986 */ /* 0x000fe2000c10190e */
[----:B------:R-:W-:-:S02]  /*2160*/  LEA R28, P0, R13, UR6, 0x2 ;  /* 0x000000060d1c7c11 */ /* 0x000fc4000f8010ff */
[----:B------:R-:W-:Y:S01]  /*2170*/  LEA.HI.X.SX32 R2, R2, UR5, 0x1, P3 ;  /* 0x0000000502027c11 */ /* 0x000fe200098f0eff */
[----:B------:R-:W-:Y:S01]  /*2180*/  STG.E desc[UR14][R76.64], R4 ;  /* 0x000000044c007986 */ /* 0x000fe2000c10190e */
[----:B------:R-:W-:Y:S02]  /*2190*/  LEA R8, P1, R5, UR6, 0x2 ;  /* 0x0000000605087c11 */ /* 0x000fe4000f8210ff */
[----:B------:R-:W-:Y:S02]  /*21a0*/  LEA.HI.X R29, R13, UR7, R10, 0x2, P0 ;  /* 0x000000070d1d7c11 */ /* 0x000fe400080f140a */
[----:B------:R-:W-:-:S03]  /*21b0*/  LEA.HI.X R9, R5, UR7, R2, 0x2, P1 ;  /* 0x0000000705097c11 */ /* 0x000fc600088f1402 */
[----:B------:R-:W-:Y:S04]  /*21c0*/  STG.E desc[UR14][R28.64], R3 ;  /* 0x000000031c007986 */ /* 0x000fe8000c10190e */
[----:B------:R-:W-:Y:S01]  /*21d0*/  STG.E desc[UR14][R8.64], R0 ;  /* 0x0000000008007986 */ /* 0x000fe2000c10190e */
[----:B------:R-:W-:Y:S05]  /*21e0*/  EXIT ;  /* 0x000000000000794d */ /* 0x000fea0003800000 */
.L_x_13:
        /* <DEDUP_REMOVED lines=9> */
.L_x_34:


//--------------------- .text._Z18sgemm1DBlocktilingILi64ELi64ELi8ELi8EEviiifPKfS1_fPf --------------------------
	.section	.text._Z18sgemm1DBlocktilingILi64ELi64ELi8ELi8EEviiifPKfS1_fPf,"ax",@progbits
	.align	128
        .global         _Z18sgemm1DBlocktilingILi64ELi64ELi8ELi8EEviiifPKfS1_fPf
        .type           _Z18sgemm1DBlocktilingILi64ELi64ELi8ELi8EEviiifPKfS1_fPf,@function
        .size           _Z18sgemm1DBlocktilingILi64ELi64ELi8ELi8EEviiifPKfS1_fPf,(.L_x_35 - _Z18sgemm1DBlocktilingILi64ELi64ELi8ELi8EEviiifPKfS1_fPf)
        .other          _Z18sgemm1DBlocktilingILi64ELi64ELi8ELi8EEviiifPKfS1_fPf,@"STO_CUDA_ENTRY STV_DEFAULT"
_Z18sgemm1DBlocktilingILi64ELi64ELi8ELi8EEviiifPKfS1_fPf:
.text._Z18sgemm1DBlocktilingILi64ELi64ELi8ELi8EEviiifPKfS1_fPf:
[----:B------:R-:W0:Y:S01]  /*0000*/  LDC R1, c[0x0][0x37c] ;  /* 0x0000df00ff017b82 */ /* 0x000e220000000800 */
[----:B------:R-:W1:Y:S01]  /*0010*/  S2R R2, SR_CTAID.X ;  /* 0x0000000000027919 */ /* 0x000e620000002500 */
[----:B------:R-:W2:Y:S06]  /*0020*/  LDCU UR4, c[0x0][0x360] ;  /* 0x00006c00ff0477ac */ /* 0x000eac0008000800 */
[----:B------:R-:W3:Y:S01]  /*0030*/  S2UR UR38, SR_CTAID.Y ;  /* 0x00000000002679c3 */ /* 0x000ee20000002600 */
[----:B------:R-:W4:Y:S01]  /*0040*/  S2R R18, SR_TID.X ;  /* 0x0000000000127919 */ /* 0x000f220000002100 */
[----:B------:R-:W0:Y:S01]  /*0050*/  LDCU.64 UR36, c[0x0][0x358] ;  /* 0x00006b00ff2477ac */ /* 0x000e220008000a00 */
[----:B--2---:R-:W-:-:S02]  /*0060*/  UISETP.NE.AND UP0, UPT, UR4, 0x200, UPT ;  /* 0x000002000400788c */ /* 0x004fc4000bf05270 */
[----:B---3--:R-:W-:Y:S01]  /*0070*/  USHF.L.U32 UR38, UR38, 0x6, URZ ;  /* 0x0000000626267899 */ /* 0x008fe200080006ff */
[----:B-1----:R-:W-:Y:S02]  /*0080*/  SHF.L.U32 R2, R2, 0x6, RZ ;  /* 0x0000000602027819 */ /* 0x002fe400000006ff */
[----:B----4-:R-:W-:Y:S02]  /*0090*/  LOP3.LUT R30, R18, 0x3f, RZ, 0xc0, !PT ;  /* 0x0000003f121e7812 */ /* 0x010fe400078ec0ff */
[----:B------:R-:W-:Y:S02]  /*00a0*/  SHF.R.U32.HI R19, RZ, 0x6, R18 ;  /* 0x00000006ff137819 */ /* 0x000fe40000011612 */
[----:B------:R-:W-:Y:S05]  /*00b0*/  BRA.U !UP0, `(.L_x_14) ;  /* 0x00000001087c7547 */ /* 0x000fea000b800000 */
[----:B------:R-:W-:Y:S01]  /*00c0*/  MOV R16, 0x0 ;  /* 0x0000000000107802 */ /* 0x000fe20000000f00 */
[----:B------:R-:W1:Y:S01]  /*00d0*/  LDCU.64 UR4, c[0x4][0x20] ;  /* 0x01000400ff0477ac */ /* 0x000e620008000a00 */
[----:B------:R-:W-:Y:S01]  /*00e0*/  HFMA2 R8, -RZ, RZ, 0, 8.94069671630859375e-06 ;  /* 0x00000096ff087431 */ /* 0x000fe200000001ff */
[----:B------:R-:W-:Y:S01]  /*00f0*/  MOV R12, 0x1 ;  /* 0x00000001000c7802 */ /* 0x000fe20000000f00 */
[----:B------:R2:W3:Y:S01]  /*0100*/  LDC.64 R14, c[0x4][R16] ;  /* 0x01000000100e7b82 */ /* 0x0004e20000000a00 */
[----:B------:R-:W4:Y:S01]  /*0110*/  LDCU.64 UR6, c[0x4][0x28] ;  /* 0x01000500ff0677ac */ /* 0x000f220008000a00 */
[----:B------:R-:W-:Y:S01]  /*0120*/  IMAD.MOV.U32 R13, RZ, RZ, RZ ;  /* 0x000000ffff0d7224 */ /* 0x000fe200078e00ff */
[----:B------:R-:W5:Y:S01]  /*0130*/  LDCU.64 UR8, c[0x4][0x8] ;  /* 0x01000100ff0877ac */ /* 0x000f620008000a00 */
[----:B-1----:R-:W-:Y:S02]  /*0140*/  MOV R4, UR4 ;  /* 0x0000000400047c02 */ /* 0x002fe40008000f00 */
[----:B------:R-:W-:-:S02]  /*0150*/  MOV R5, UR5 ;  /* 0x0000000500057c02 */ /* 0x000fc40008000f00 */
[----:B----4-:R-:W-:Y:S02]  /*0160*/  MOV R6, UR6 ;  /* 0x0000000600067c02 */ /* 0x010fe40008000f00 */
[----:B------:R-:W-:Y:S02]  /*0170*/  MOV R7, UR7 ;  /* 0x0000000700077c02 */ /* 0x000fe40008000f00 */
[----:B-----5:R-:W-:Y:S02]  /*0180*/  MOV R10, UR8 ;  /* 0x00000008000a7c02 */ /* 0x020fe40008000f00 */
[----:B--2---:R-:W-:-:S07]  /*0190*/  MOV R11, UR9 ;  /* 0x00000009000b7c02 */ /* 0x004fce0008000f00 */
[----:B------:R-:W-:-:S07]  /*01a0*/  LEPC R20, `(.L_x_15) ;  /* 0x000000001014794e */ /* 0x000fce0000000000 */
[----:B0--3--:R-:W-:Y:S05]  /*01b0*/  CALL.ABS.NOINC R14 ;  /* 0x000000000e007343 */ /* 0x009fea0003c00000 */
.L_x_15:
[----:B------:R-:W0:Y:S01]  /*01c0*/  LDC.64 R16, c[0x4][R16] ;  /* 0x0100000010107b82 */ /* 0x000e220000000a00 */
[----:B------:R-:W1:Y:S01]  /*01d0*/  LDCU.64 UR4, c[0x4][0x30] ;  /* 0x01000600ff0477ac */ /* 0x000e620008000a00 */
[----:B------:R-:W-:Y:S02]  /*01e0*/  HFMA2 R8, -RZ, RZ, 0, 9.000301361083984375e-06 ;  /* 0x00000097ff087431 */ /* 0x000fe400000001ff */
[----:B------:R-:W-:Y:S01]  /*01f0*/  IMAD.MOV.U32 R12, RZ, RZ, 0x1 ;  /* 0x00000001ff0c7424 */ /* 0x000fe200078e00ff */
[----:B------:R-:W-:Y:S01]  /*0200*/  MOV R13, RZ ;  /* 0x000000ff000d7202 */ /* 0x000fe20000000f00 */
[----:B------:R-:W2:Y:S01]  /*0210*/  LDCU.64 UR6, c[0x4][0x28] ;  /* 0x01000500ff0677ac */ /* 0x000ea20008000a00 */
[----:B------:R-:W3:Y:S01]  /*0220*/  LDCU.64 UR8, c[0x4][0x8] ;  /* 0x01000100ff0877ac */ /* 0x000ee20008000a00 */
[----:B-1----:R-:W-:Y:S02]  /*0230*/  MOV R4, UR4 ;  /* 0x0000000400047c02 */ /* 0x002fe40008000f00 */
[----:B------:R-:W-:-:S02]  /*0240*/  MOV R5, UR5 ;  /* 0x0000000500057c02 */ /* 0x000fc40008000f00 */
[----:B--2---:R-:W-:Y:S02]  /*0250*/  MOV R6, UR6 ;  /* 0x0000000600067c02 */ /* 0x004fe40008000f00 */
[----:B------:R-:W-:Y:S02]  /*0260*/  MOV R7, UR7 ;  /* 0x0000000700077c02 */ /* 0x000fe40008000f00 */
[----:B---3--:R-:W-:Y:S02]  /*0270*/  MOV R10, UR8 ;  /* 0x00000008000a7c02 */ /* 0x008fe40008000f00 */
[----:B------:R-:W-:-:S07]  /*0280*/  MOV R11, UR9 ;  /* 0x00000009000b7c02 */ /* 0x000fce0008000f00 */
[----:B------:R-:W-:-:S07]  /*0290*/  LEPC R20, `(.L_x_14) ;  /* 0x000000001014794e */ /* 0x000fce0000000000 */
[----:B0-----:R-:W-:Y:S05]  /*02a0*/  CALL.ABS.NOINC R16 ;  /* 0x0000000010007343 */ /* 0x001fea0003c00000 */
.L_x_14:
[----:B------:R-:W1:Y:S01]  /*02b0*/  LDC R0, c[0x0][0x388] ;  /* 0x0000e200ff007b82 */ /* 0x000e620000000800 */
[----:B------:R-:W-:Y:S01]  /*02c0*/  HFMA2 R39, -RZ, RZ, 0, 0 ;  /* 0x00000000ff277431 */ /* 0x000fe200000001ff */
[----:B------:R-:W-:Y:S01]  /*02d0*/  CS2R R20, SRZ ;  /* 0x0000000000147805 */ /* 0x000fe2000001ff00 */
[----:B------:R-:W-:Y:S01]  /*02e0*/  HFMA2 R37, -RZ, RZ, 0, 0 ;  /* 0x00000000ff257431 */ /* 0x000fe200000001ff */
[----:B------:R-:W-:Y:S02]  /*02f0*/  MOV R43, RZ ;  /* 0x000000ff002b7202 */ /* 0x000fe40000000f00 */
[----:B------:R-:W-:Y:S02]  /*0300*/  CS2R R22, SRZ ;  /* 0x0000000000167805 */ /* 0x000fe4000001ff00 */
[----:B------:R-:W-:Y:S02]  /*0310*/  MOV R25, RZ ;  /* 0x000000ff00197202 */ /* 0x000fe40000000f00 */
[----:B-1----:R-:W-:-:S13]  /*0320*/  ISETP.NE.AND P0, PT, R0, RZ, PT ;  /* 0x000000ff0000720c */ /* 0x002fda0003f05270 */
[----:B------:R-:W-:Y:S05]  /*0330*/  @!P0 BRA `(.L_x_16) ;  /* 0x0000000800188947 */ /* 0x000fea0003800000 */
[----:B------:R-:W1:Y:S01]  /*0340*/  LDC R32, c[0x0][0x384] ;  /* 0x0000e100ff207b82 */ /* 0x000e620000000800 */
[----:B------:R-:W2:Y:S01]  /*0350*/  S2R R10, SR_CgaCtaId ;  /* 0x00000000000a7919 */ /* 0x000ea20000008800 */
[----:B------:R-:W-:Y:S01]  /*0360*/  SHF.R.U32.HI R3, RZ, 0x3, R18 ;  /* 0x00000003ff037819 */ /* 0x000fe20000011612 */
[----:B------:R-:W3:Y:S01]  /*0370*/  LDCU.128 UR4, c[0x0][0x390] ;  /* 0x00007200ff0477ac */ /* 0x000ee20008000c00 */
[C---:B------:R-:W-:Y:S02]  /*0380*/  LOP3.LUT R4, R18.reuse, 0x7, RZ, 0xc0, !PT ;  /* 0x0000000712047812 */ /* 0x040fe400078ec0ff */
[----:B------:R-:W-:Y:S02]  /*0390*/  LOP3.LUT R5, R18, 0x3c0, RZ, 0xc0, !PT ;  /* 0x000003c012057812 */ /* 0x000fe400078ec0ff */
[----:B------:R-:W-:Y:S01]  /*03a0*/  MOV R8, 0x400 ;  /* 0x0000040000087802 */ /* 0x000fe20000000f00 */
[----:B------:R-:W-:Y:S01]  /*03b0*/  IMAD R3, R3, R0, R4 ;  /* 0x0000000003037224 */ /* 0x000fe200078e0204 */
[----:B------:R-:W-:-:S02]  /*03c0*/  LOP3.LUT R33, R5, 0x3f, R18, 0xf8, !PT ;  /* 0x0000003f05217812 */ /* 0x000fc400078ef812 */
[----:B------:R-:W-:Y:S01]  /*03d0*/  SHF.L.U32 R9, R18, 0x2, RZ ;  /* 0x0000000212097819 */ /* 0x000fe200000006ff */
[----:B------:R-:W-:Y:S01]  /*03e0*/  IMAD.WIDE.U32 R6, R3, 0x4, RZ ;  /* 0x0000000403067825 */ /* 0x000fe200078e00ff */
[----:B------:R-:W-:Y:S02]  /*03f0*/  MOV R29, RZ ;  /* 0x000000ff001d7202 */ /* 0x000fe40000000f00 */
[----:B------:R-:W-:Y:S01]  /*0400*/  LOP3.LUT R31, R9, 0xf00, RZ, 0xc0, !PT ;  /* 0x00000f00091f7812 */ /* 0x000fe200078ec0ff */
[----:B------:R-:W-:Y:S01]  /*0410*/  IMAD R3, R0, UR38, RZ ;  /* 0x0000002600037c24 */ /* 0x000fe2000f8e02ff */
[----:B------:R-:W-:-:S03]  /*0420*/  MOV R39, RZ ;  /* 0x000000ff00277202 */ /* 0x000fc60000000f00 */
[----:B------:R-:W-:Y:S01]  /*0430*/  IMAD.WIDE.U32 R6, R3, 0x4, R6 ;  /* 0x0000000403067825 */ /* 0x000fe200078e0006 */
[----:B------:R-:W-:-:S03]  /*0440*/  IADD3 R3, PT, PT, R8, 0x800, RZ ;  /* 0x0000080008037810 */ /* 0x000fc60007ffe0ff */
[----:B-1----:R-:W-:Y:S01]  /*0450*/  IMAD R4, R19, R32, R30 ;  /* 0x0000002013047224 */ /* 0x002fe200078e021e */
[----:B---3--:R-:W-:Y:S02]  /*0460*/  IADD3 R28, P0, PT, R6, UR4, RZ ;  /* 0x00000004061c7c10 */ /* 0x008fe4000ff1e0ff */
[----:B------:R-:W-:Y:S01]  /*0470*/  SHF.L.U32 R32, R32, 0x3, RZ ;  /* 0x0000000320207819 */ /* 0x000fe200000006ff */
[----:B------:R-:W-:Y:S01]  /*0480*/  IMAD.WIDE.U32 R4, R4, 0x4, RZ ;  /* 0x0000000404047825 */ /* 0x000fe200078e00ff */
[----:B--2---:R-:W-:-:S03]  /*0490*/  LEA R8, R10, R8, 0x18 ;  /* 0x000000080a087211 */ /* 0x004fc600078ec0ff */
[----:B------:R-:W-:Y:S01]  /*04a0*/  IMAD.WIDE.U32 R4, R2, 0x4, R4 ;  /* 0x0000000402047825 */ /* 0x000fe200078e0004 */
[----:B------:R-:W-:Y:S02]  /*04b0*/  LEA R3, R10, R3, 0x18 ;  /* 0x000000030a037211 */ /* 0x000fe400078ec0ff */
[C---:B------:R-:W-:Y:S01]  /*04c0*/  IADD3 R31, PT, PT, R8.reuse, R31, RZ ;  /* 0x0000001f081f7210 */ /* 0x040fe20007ffe0ff */
[----:B------:R-:W-:Y:S01]  /*04d0*/  IMAD.IADD R34, R8, 0x1, R9 ;  /* 0x0000000108227824 */ /* 0x000fe200078e0209 */
[----:B------:R-:W-:Y:S02]  /*04e0*/  IADD3 R40, P1, PT, R4, UR6, RZ ;  /* 0x0000000604287c10 */ /* 0x000fe4000ff3e0ff */
[-C--:B------:R-:W-:Y:S02]  /*04f0*/  LEA R33, R33, R3.reuse, 0x2 ;  /* 0x0000000321217211 */ /* 0x080fe400078e10ff */
[----:B------:R-:W-:Y:S02]  /*0500*/  LEA R30, R30, R3, 0x2 ;  /* 0x000000031e1e7211 */ /* 0x000fe400078e10ff */
[----:B------:R-:W-:-:S02]  /*0510*/  IADD3.X R3, PT, PT, R7, UR5, RZ, P0, !PT ;  /* 0x0000000507037c10 */ /* 0x000fc400087fe4ff */
[----:B------:R-:W-:-:S07]  /*0520*/  IADD3.X R41, PT, PT, R5, UR7, RZ, P1, !PT ;  /* 0x0000000705297c10 */ /* 0x000fce0008ffe4ff */
.L_x_17:
[----:B------:R-:W-:Y:S01]  /*0530*/  MOV R9, R3 ;  /* 0x0000000300097202 */ /* 0x000fe20000000f00 */
[----:B0-----:R-:W2:Y:S01]  /*0540*/  LDG.E R10, desc[UR36][R40.64] ;  /* 0x00000024280a7981 */ /* 0x001ea2000c1e1900 */
[----:B------:R-:W-:-:S05]  /*0550*/  MOV R8, R28 ;  /* 0x0000001c00087202 */ /* 0x000fca0000000f00 */
[----:B------:R-:W3:Y:S01]  /*0560*/  LDG.E R9, desc[UR36][R8.64] ;  /* 0x0000002408097981 */ /* 0x000ee2000c1e1900 */
[----:B------:R-:W-:Y:S05]  /*0570*/  WARPSYNC.ALL ;  /* 0x0000000000007948 */ /* 0x000fea0003800000 */
[----:B---3--:R-:W-:Y:S04]  /*0580*/  STS [R34], R9 ;  /* 0x0000000922007388 */ /* 0x008fe80000000800 */
[----:B--2---:R-:W-:Y:S01]  /*0590*/  STS [R33], R10 ;  /* 0x0000000a21007388 */ /* 0x004fe20000000800 */
[----:B------:R-:W-:Y:S06]  /*05a0*/  BAR.SYNC.DEFER_BLOCKING 0x0 ;  /* 0x0000000000007b1d */ /* 0x000fec0000010000 */
[----:B------:R-:W-:Y:S04]  /*05b0*/  LDS R27, [R30] ;  /* 0x000000001e1b7984 */ /* 0x000fe80000000800 */
[----:B------:R-:W0:Y:S04]  /*05c0*/  LDS.128 R4, [R31] ;  /* 0x000000001f047984 */ /* 0x000e280000000c00 */
[----:B------:R-:W1:Y:S04]  /*05d0*/  LDS R24, [R30+0x100] ;  /* 0x000100001e187984 */ /* 0x000e680000000800 */
[----:B------:R-:W2:Y:S04]  /*05e0*/  LDS.128 R12, [R31+0x20] ;  /* 0x000020001f0c7984 */ /* 0x000ea80000000c00 */
[----:B------:R-:W3:Y:S04]  /*05f0*/  LDS.128 R16, [R31+0x40] ;  /* 0x000040001f107984 */ /* 0x000ee80000000c00 */
[----:B------:R-:W4:Y:S04]  /*0600*/  LDS R35, [R30+0x200] ;  /* 0x000200001e237984 */ /* 0x000f280000000800 */
[----:B------:R-:W5:Y:S01]  /*0610*/  LDS R36, [R30+0x300] ;  /* 0x000300001e247984 */ /* 0x000f620000000800 */
[----:B0-----:R-:W-:-:S04]  /*0620*/  FFMA R11, R27, R4, R22 ;  /* 0x000000041b0b7223 */ /* 0x001fc80000000016 */
[----:B-1----:R-:W-:Y:S02]  /*0630*/  FFMA R4, R24, R5, R11 ;  /* 0x0000000518047223 */ /* 0x002fe4000000000b */
[----:B------:R-:W0:Y:S01]  /*0640*/  LDS.128 R8, [R31+0x80] ;  /* 0x000080001f087984 */ /* 0x000e220000000c00 */
[C---:B--2---:R-:W-:Y:S01]  /*0650*/  FFMA R12, R27.reuse, R12, R25 ;  /* 0x0000000c1b0c7223 */ /* 0x044fe20000000019 */
[----:B---3--:R-:W-:-:S03]  /*0660*/  FFMA R16, R27, R16, R37 ;  /* 0x000000101b107223 */ /* 0x008fc60000000025 */
[C---:B------:R-:W-:Y:S01]  /*0670*/  FFMA R13, R24.reuse, R13, R12 ;  /* 0x0000000d180d7223 */ /* 0x040fe2000000000c */
[C---:B----4-:R-:W-:Y:S01]  /*0680*/  FFMA R5, R35.reuse, R6, R4 ;  /* 0x0000000623057223 */ /* 0x050fe20000000004 */
[----:B------:R-:W-:Y:S02]  /*0690*/  FFMA R17, R24, R17, R16 ;  /* 0x0000001118117223 */ /* 0x000fe40000000010 */
[C---:B------:R-:W-:Y:S01]  /*06a0*/  FFMA R14, R35.reuse, R14, R13 ;  /* 0x0000000e230e7223 */ /* 0x040fe2000000000d */
[C---:B-----5:R-:W-:Y:S01]  /*06b0*/  FFMA R44, R36.reuse, R7, R5 ;  /* 0x00000007242c7223 */ /* 0x060fe20000000005 */
[----:B------:R-:W-:Y:S01]  /*06c0*/  FFMA R18, R35, R18, R17 ;  /* 0x0000001223127223 */ /* 0x000fe20000000011 */
[----:B------:R-:W1:Y:S01]  /*06d0*/  LDS.128 R4, [R31+0x60] ;  /* 0x000060001f047984 */ /* 0x000e620000000c00 */
[C---:B------:R-:W-:Y:S02]  /*06e0*/  FFMA R37, R36.reuse, R15, R14 ;  /* 0x0000000f24257223 */ /* 0x040fe4000000000e */
[----:B------:R-:W-:Y:S01]  /*06f0*/  FFMA R38, R36, R19, R18 ;  /* 0x0000001324267223 */ /* 0x000fe20000000012 */
[----:B------:R-:W2:Y:S04]  /*0700*/  LDS.128 R12, [R31+0xa0] ;  /* 0x0000a0001f0c7984 */ /* 0x000ea80000000c00 */
[----:B------:R-:W3:Y:S01]  /*0710*/  LDS.128 R16, [R31+0xc0] ;  /* 0x0000c0001f107984 */ /* 0x000ee20000000c00 */
[----:B0-----:R-:W-:-:S04]  /*0720*/  FFMA R8, R27, R8, R43 ;  /* 0x000000081b087223 */ /* 0x001fc8000000002b */
[----:B------:R-:W-:-:S04]  /*0730*/  FFMA R9, R24, R9, R8 ;  /* 0x0000000918097223 */ /* 0x000fc80000000008 */
[----:B------:R-:W-:Y:S01]  /*0740*/  FFMA R10, R35, R10, R9 ;  /* 0x0000000a230a7223 */ /* 0x000fe20000000009 */
[C---:B-1----:R-:W-:Y:S01]  /*0750*/  FFMA R23, R27.reuse, R4, R23 ;  /* 0x000000041b177223 */ /* 0x042fe20000000017 */
[----:B--2---:R-:W-:-:S03]  /*0760*/  FFMA R12, R27, R12, R21 ;  /* 0x0000000c1b0c7223 */ /* 0x004fc60000000015 */
[C---:B------:R-:W-:Y:S01]  /*0770*/  FFMA R4, R24.reuse, R5, R23 ;  /* 0x0000000518047223 */ /* 0x040fe20000000017 */
[----:B---3--:R-:W-:Y:S02]  /*0780*/  FFMA R9, R27, R16, R20 ;  /* 0x000000101b097223 */ /* 0x008fe40000000014 */
[----:B------:R-:W0:Y:S01]  /*0790*/  LDS.128 R20, [R31+0xe0] ;  /* 0x0000e0001f147984 */ /* 0x000e220000000c00 */
[----:B------:R-:W-:Y:S01]  /*07a0*/  FFMA R5, R35, R6, R4 ;  /* 0x0000000623057223 */ /* 0x000fe20000000004 */
[C---:B------:R-:W-:Y:S01]  /*07b0*/  FFMA R13, R24.reuse, R13, R12 ;  /* 0x0000000d180d7223 */ /* 0x040fe2000000000c */
[----:B------:R-:W-:-:S03]  /*07c0*/  FFMA R6, R24, R17, R9 ;  /* 0x0000001118067223 */ /* 0x000fc60000000009 */
[C---:B------:R-:W-:Y:S01]  /*07d0*/  FFMA R14, R35.reuse, R14, R13 ;  /* 0x0000000e230e7223 */ /* 0x040fe2000000000d */
[----:B------:R-:W-:Y:S01]  /*07e0*/  FFMA R6, R35, R18, R6 ;  /* 0x0000001223067223 */ /* 0x000fe20000000006 */
[----:B0-----:R-:W-:Y:S02]  /*07f0*/  FFMA R4, R27, R20, R39 ;  /* 0x000000141b047223 */ /* 0x001fe40000000027 */
[----:B------:R-:W-:Y:S02]  /*0800*/  LDS R20, [R30+0x500] ;  /* 0x000500001e147984 */ /* 0x000fe40000000800 */
[----:B------:R-:W-:Y:S02]  /*0810*/  FFMA R4, R24, R21, R4 ;  /* 0x0000001518047223 */ /* 0x000fe40000000004 */
[----:B------:R-:W-:Y:S04]  /*0820*/  LDS R21, [R30+0x400] ;  /* 0x000400001e157984 */ /* 0x000fe80000000800 */
[----:B------:R-:W0:Y:S01]  /*0830*/  LDS.128 R24, [R31+0x10] ;  /* 0x000010001f187984 */ /* 0x000e220000000c00 */
[----:B------:R-:W-:-:S03]  /*0840*/  FFMA R39, R35, R22, R4 ;  /* 0x0000001623277223 */ /* 0x000fc60000000004 */
[----:B------:R-:W1:Y:S01]  /*0850*/  LDS R35, [R30+0x600] ;  /* 0x000600001e237984 */ /* 0x000e620000000800 */
[C---:B------:R-:W-:Y:S01]  /*0860*/  FFMA R16, R36.reuse, R7, R5 ;  /* 0x0000000724107223 */ /* 0x040fe20000000005 */
[C---:B------:R-:W-:Y:S02]  /*0870*/  FFMA R42, R36.reuse, R19, R6 ;  /* 0x00000013242a7223 */ /* 0x040fe40000000006 */
[----:B------:R-:W2:Y:S01]  /*0880*/  LDS.128 R4, [R31+0x30] ;  /* 0x000030001f047984 */ /* 0x000ea20000000c00 */
[----:B------:R-:W-:-:S03]  /*0890*/  FFMA R45, R36, R11, R10 ;  /* 0x0000000b242d7223 */ /* 0x000fc6000000000a */
[----:B------:R-:W3:Y:S01]  /*08a0*/  LDS.128 R8, [R31+0x50] ;  /* 0x000050001f087984 */ /* 0x000ee20000000c00 */
[----:B------:R-:W-:Y:S01]  /*08b0*/  FFMA R43, R36, R15, R14 ;  /* 0x0000000f242b7223 */ /* 0x000fe2000000000e */
[----:B0-----:R-:W-:Y:S02]  /*08c0*/  FFMA R13, R21, R24, R44 ;  /* 0x00000018150d7223 */ /* 0x001fe4000000002c */
[----:B------:R-:W0:Y:S02]  /*08d0*/  LDS R24, [R30+0x700] ;  /* 0x000700001e187984 */ /* 0x000e240000000800 */
[----:B------:R-:W-:-:S04]  /*08e0*/  FFMA R12, R20, R25, R13 ;  /* 0x00000019140c7223 */ /* 0x000fc8000000000d */
[----:B-1----:R-:W-:Y:S02]  /*08f0*/  FFMA R17, R35, R26, R12 ;  /* 0x0000001a23117223 */ /* 0x002fe4000000000c */
[----:B------:R-:W1:Y:S01]  /*0900*/  LDS.128 R12, [R31+0x70] ;  /* 0x000070001f0c7984 */ /* 0x000e620000000c00 */
[----:B--2---:R-:W-:-:S04]  /*0910*/  FFMA R4, R21, R4, R37 ;  /* 0x0000000415047223 */ /* 0x004fc80000000025 */
[----:B------:R-:W-:Y:S01]  /*0920*/  FFMA R4, R20, R5, R4 ;  /* 0x0000000514047223 */ /* 0x000fe20000000004 */
[----:B---3--:R-:W-:-:S03]  /*0930*/  FFMA R5, R21, R8, R38 ;  /* 0x0000000815057223 */ /* 0x008fc60000000026 */
[----:B------:R-:W-:Y:S01]  /*0940*/  FFMA R6, R35, R6, R4 ;  /* 0x0000000623067223 */ /* 0x000fe20000000004 */
[----:B------:R-:W-:-:S04]  /*0950*/  FFMA R4, R20, R9, R5 ;  /* 0x0000000914047223 */ /* 0x000fc80000000005 */
[----:B------:R-:W-:Y:S01]  /*0960*/  FFMA R37, R35, R10, R4 ;  /* 0x0000000a23257223 */ /* 0x000fe20000000004 */
[C---:B0-----:R-:W-:Y:S01]  /*0970*/  FFMA R22, R24.reuse, R27, R17 ;  /* 0x0000001b18167223 */ /* 0x041fe20000000011 */
[----:B------:R-:W-:Y:S01]  /*0980*/  FFMA R25, R24, R7, R6 ;  /* 0x0000000718197223 */ /* 0x000fe20000000006 */
[----:B-1----:R-:W-:Y:S02]  /*0990*/  FFMA R5, R21, R12, R16 ;  /* 0x0000000c15057223 */ /* 0x002fe40000000010 */
[----:B------:R-:W0:Y:S02]  /*09a0*/  LDS.128 R16, [R31+0x90] ;  /* 0x000090001f107984 */ /* 0x000e240000000c00 */
[----:B------:R-:W-:Y:S02]  /*09b0*/  FFMA R8, R20, R13, R5 ;  /* 0x0000000d14087223 */ /* 0x000fe40000000005 */
[----:B------:R-:W1:Y:S01]  /*09c0*/  LDS.128 R4, [R31+0xb0] ;  /* 0x0000b0001f047984 */ /* 0x000e620000000c00 */
[----:B------:R-:W-:Y:S01]  /*09d0*/  FFMA R39, R36, R23, R39 ;  /* 0x0000001724277223 */ /* 0x000fe20000000027 */
[----:B------:R-:W-:Y:S01]  /*09e0*/  FFMA R23, R35, R14, R8 ;  /* 0x0000000e23177223 */ /* 0x000fe20000000008 */
[----:B------:R-:W-:-:S02]  /*09f0*/  FFMA R37, R24, R11, R37 ;  /* 0x0000000b18257223 */ /* 0x000fc40000000025 */
[----:B------:R-:W2:Y:S01]  /*0a00*/  LDS.128 R8, [R31+0xd0] ;  /* 0x0000d0001f087984 */ /* 0x000ea20000000c00 */
[----:B------:R-:W-:Y:S01]  /*0a10*/  FFMA R23, R24, R15, R23 ;  /* 0x0000000f18177223 */ /* 0x000fe20000000017 */
[----:B0-----:R-:W-:-:S04]  /*0a20*/  FFMA R45, R21, R16, R45 ;  /* 0x00000010152d7223 */ /* 0x001fc8000000002d */
[----:B------:R-:W-:Y:S01]  /*0a30*/  FFMA R12, R20, R17, R45 ;  /* 0x00000011140c7223 */ /* 0x000fe2000000002d */
[----:B-1----:R-:W-:-:S03]  /*0a40*/  FFMA R13, R21, R4, R43 ;  /* 0x00000004150d7223 */ /* 0x002fc6000000002b */
[----:B------:R-:W-:Y:S01]  /*0a50*/  FFMA R43, R35, R18, R12 ;  /* 0x00000012232b7223 */ /* 0x000fe2000000000c */
[C---:B------:R-:W-:Y:S02]  /*0a60*/  FFMA R4, R20.reuse, R5, R13 ;  /* 0x0000000514047223 */ /* 0x040fe4000000000d */
[----:B------:R-:W0:Y:S01]  /*0a70*/  LDS.128 R12, [R31+0xf0] ;  /* 0x0000f0001f0c7984 */ /* 0x000e220000000c00 */
[----:B------:R-:W-:Y:S02]  /*0a80*/  VIADD R29, R29, 0x8 ;  /* 0x000000081d1d7836 */ /* 0x000fe40000000000 */
[----:B--2---:R-:W-:Y:S01]  /*0a90*/  FFMA R5, R21, R8, R42 ;  /* 0x0000000815057223 */ /* 0x004fe2000000002a */
[----:B------:R-:W-:Y:S02]  /*0aa0*/  BAR.SYNC.DEFER_BLOCKING 0x0 ;  /* 0x0000000000007b1d */ /* 0x000fe40000010000 */
[----:B------:R-:W-:Y:S01]  /*0ab0*/  ISETP.GE.U32.AND P0, PT, R29, R0, PT ;  /* 0x000000001d00720c */ /* 0x000fe20003f06070 */
[----:B------:R-:W-:Y:S01]  /*0ac0*/  FFMA R5, R20, R9, R5 ;  /* 0x0000000914057223 */ /* 0x000fe20000000005 */
[----:B------:R-:W-:Y:S01]  /*0ad0*/  FFMA R4, R35, R6, R4 ;  /* 0x0000000623047223 */ /* 0x000fe20000000004 */
[----:B------:R-:W-:-:S02]  /*0ae0*/  IADD3 R28, P1, PT, R28, 0x20, RZ ;  /* 0x000000201c1c7810 */ /* 0x000fc40007f3e0ff */
[----:B------:R-:W-:Y:S01]  /*0af0*/  FFMA R10, R35, R10, R5 ;  /* 0x0000000a230a7223 */ /* 0x000fe20000000005 */
[----:B------:R-:W-:-:S04]  /*0b00*/  IMAD.WIDE R40, R32, 0x4, R40 ;  /* 0x0000000420287825 */ /* 0x000fc800078e0228 */
[----:B------:R-:W-:Y:S01]  /*0b10*/  FFMA R43, R24, R19, R43 ;  /* 0x00000013182b7223 */ /* 0x000fe2000000002b */
[----:B------:R-:W-:Y:S01]  /*0b20*/  IADD3.X R3, PT, PT, RZ, R3, RZ, P1, !PT ;  /* 0x00000003ff037210 */ /* 0x000fe20000ffe4ff */
[----:B0-----:R-:W-:-:S04]  /*0b30*/  FFMA R12, R21, R12, R39 ;  /* 0x0000000c150c7223 */ /* 0x001fc80000000027 */
[----:B------:R-:W-:-:S04]  /*0b40*/  FFMA R13, R20, R13, R12 ;  /* 0x0000000d140d7223 */ /* 0x000fc8000000000c */
[----:B------:R-:W-:Y:S01]  /*0b50*/  FFMA R14, R35, R14, R13 ;  /* 0x0000000e230e7223 */ /* 0x000fe2000000000d */
[C---:B------:R-:W-:Y:S01]  /*0b60*/  FFMA R21, R24.reuse, R7, R4 ;  /* 0x0000000718157223 */ /* 0x040fe20000000004 */
[C---:B------:R-:W-:Y:S02]  /*0b70*/  FFMA R20, R24.reuse, R11, R10 ;  /* 0x0000000b18147223 */ /* 0x040fe4000000000a */
[----:B------:R-:W-:Y:S01]  /*0b80*/  FFMA R39, R24, R15, R14 ;  /* 0x0000000f18277223 */ /* 0x000fe2000000000e */
[----:B------:R-:W-:Y:S06]  /*0b90*/  @!P0 BRA `(.L_x_17) ;  /* 0xfffffff800648947 */ /* 0x000fec000383ffff */
.L_x_16:
[----:B------:R-:W1:Y:S01]  /*0ba0*/  S2R R0, SR_TID.X ;  /* 0x0000000000007919 */ /* 0x000e620000002100 */
[----:B------:R-:W2:Y:S01]  /*0bb0*/  LDC R5, c[0x0][0x384] ;  /* 0x0000e100ff057b82 */ /* 0x000ea20000000800 */
[----:B------:R-:W3:Y:S01]  /*0bc0*/  LDCU.64 UR4, c[0x0][0x3a8] ;  /* 0x00007500ff0477ac */ /* 0x000ee20008000a00 */
[----:B------:R-:W4:Y:S01]  /*0bd0*/  LDCU UR6, c[0x0][0x3a0] ;  /* 0x00007400ff0677ac */ /* 0x000f220008000800 */
[----:B------:R-:W5:Y:S01]  /*0be0*/  LDCU UR7, c[0x0][0x38c] ;  /* 0x00007180ff0777ac */ /* 0x000f620008000800 */
[----:B-1----:R-:W-:-:S05]  /*0bf0*/  SHF.R.U32.HI R4, RZ, 0x6, R0 ;  /* 0x00000006ff047819 */ /* 0x002fca0000011600 */
[----:B--2---:R-:W-:Y:S01]  /*0c00*/  IMAD R3, R4, R5, RZ ;  /* 0x0000000504037224 */ /* 0x004fe200078e02ff */
[----:B------:R-:W-:Y:S01]  /*0c10*/  LOP3.LUT R4, R0, 0x3f, RZ, 0xc0, !PT ;  /* 0x0000003f00047812 */ /* 0x000fe200078ec0ff */
[----:B------:R-:W-:-:S03]  /*0c20*/  IMAD R0, R5, UR38, R2 ;  /* 0x0000002605007c24 */ /* 0x000fc6000f8e0202 */
[----:B------:R-:W-:-:S04]  /*0c30*/  LEA R3, R3, R4, 0x3 ;  /* 0x0000000403037211 */ /* 0x000fc800078e18ff */
[----:B------:R-:W-:-:S04]  /*0c40*/  IADD3 R2, P0, PT, R0, R3, RZ ;  /* 0x0000000300027210 */ /* 0x000fc80007f1e0ff */
[----:B------:R-:W-:Y:S02]  /*0c50*/  IADD3.X R7, PT, PT, RZ, RZ, RZ, P0, !PT ;  /* 0x000000ffff077210 */ /* 0x000fe400007fe4ff */
[----:B---3--:R-:W-:-:S04]  /*0c60*/  LEA R8, P0, R2, UR4, 0x2 ;  /* 0x0000000402087c11 */ /* 0x008fc8000f8010ff */
[----:B------:R-:W-:-:S05]  /*0c70*/  LEA.HI.X R9, R2, UR5, R7, 0x2, P0 ;  /* 0x0000000502097c11 */ /* 0x000fca00080f1407 */
[----:B0-----:R-:W4:Y:S01]  /*0c80*/  LDG.E R4, desc[UR36][R8.64] ;  /* 0x0000002408047981 */ /* 0x001f22000c1e1900 */
[----:B------:R-:W-:-:S04]  /*0c90*/  IADD3 R6, PT, PT, R3, R5, RZ ;  /* 0x0000000503067210 */ /* 0x000fc80007ffe0ff */
[----:B------:R-:W-:-:S04]  /*0ca0*/  IADD3 R3, P0, PT, R0, R6, RZ ;  /* 0x0000000600037210 */ /* 0x000fc80007f1e0ff */
[----:B------:R-:W-:Y:S02]  /*0cb0*/  IADD3.X R10, PT, PT, RZ, RZ, RZ, P0, !PT ;  /* 0x000000ffff0a7210 */ /* 0x000fe400007fe4ff */
[----:B------:R-:W-:-:S04]  /*0cc0*/  LEA R2, P0, R3, UR4, 0x2 ;  /* 0x0000000403027c11 */ /* 0x000fc8000f8010ff */
[----:B------:R-:W-:Y:S01]  /*0cd0*/  LEA.HI.X R3, R3, UR5, R10, 0x2, P0 ;  /* 0x0000000503037c11 */ /* 0x000fe200080f140a */
[----:B----4-:R-:W-:-:S04]  /*0ce0*/  FMUL R7, R4, UR6 ;  /* 0x0000000604077c20 */ /* 0x010fc80008400000 */
[----:B-----5:R-:W-:-:S05]  /*0cf0*/  FFMA R11, R22, UR7, R7 ;  /* 0x00000007160b7c23 */ /* 0x020fca0008000007 */
[----:B------:R0:W-:Y:S04]  /*0d00*/  STG.E desc[UR36][R8.64], R11 ;  /* 0x0000000b08007986 */ /* 0x0001e8000c101924 */
[----:B------:R-:W2:Y:S01]  /*0d10*/  LDG.E R4, desc[UR36][R2.64] ;  /* 0x0000002402047981 */ /* 0x000ea2000c1e1900 */
[----:B------:R-:W-:-:S04]  /*0d20*/  IADD3 R10, PT, PT, R6, R5, RZ ;  /* 0x00000005060a7210 */ /* 0x000fc80007ffe0ff */
        /* <DEDUP_REMOVED lines=8> */
[----:B------:R-:W-:-:S04]  /*0db0*/  IADD3 R10, PT, PT, R10, R5, RZ ;  /* 0x000000050a0a7210 */ /* 0x000fc80007ffe0ff */
[----:B0-----:R-:W-:-:S05]  /*0dc0*/  IADD3 R9, P0, PT, R0, R10, RZ ;  /* 0x0000000a00097210 */ /* 0x001fca0007f1e0ff */
[----:B------:R-:W-:Y:S01]  /*0dd0*/  IMAD.X R12, RZ, RZ, RZ, P0 ;  /* 0x000000ffff0c7224 */ /* 0x000fe200000e06ff */
[----:B------:R-:W-:-:S04]  /*0de0*/  LEA R8, P0, R9, UR4, 0x2 ;  /* 0x0000000409087c11 */ /* 0x000fc8000f8010ff */
[----:B------:R-:W-:Y:S01]  /*0df0*/  LEA.HI.X R9, R9, UR5, R12, 0x2, P0 ;  /* 0x0000000509097c11 */ /* 0x000fe200080f140c */
[----:B--2---:R-:W-:-:S04]  /*0e00*/  FMUL R4, R4, UR6 ;  /* 0x0000000604047c20 */ /* 0x004fc80008400000 */
[----:B------:R-:W-:-:S05]  /*0e10*/  FFMA R37, R37, UR7, R4 ;  /* 0x0000000725257c23 */ /* 0x000fca0008000004 */
[----:B------:R0:W-:Y:S04]  /*0e20*/  STG.E desc[UR36][R6.64], R37 ;  /* 0x0000002506007986 */ /* 0x0001e8000c101924 */
[----:B------:R-:W2:Y:S01]  /*0e30*/  LDG.E R4, desc[UR36][R8.64] ;  /* 0x0000002408047981 */ /* 0x000ea2000c1e1900 */
[----:B-1----:R-:W-:-:S04]  /*0e40*/  IADD3 R2, PT, PT, R10, R5, RZ ;  /* 0x000000050a027210 */ /* 0x002fc80007ffe0ff */
        /* <DEDUP_REMOVED lines=9> */
[----:B0-----:R-:W-:-:S04]  /*0ee0*/  IADD3 R7, P0, PT, R0, R4, RZ ;  /* 0x0000000400077210 */ /* 0x001fc80007f1e0ff */
[----:B------:R-:W-:Y:S02]  /*0ef0*/  IADD3.X R12, PT, PT, RZ, RZ, RZ, P0, !PT ;  /* 0x000000ffff0c7210 */ /* 0x000fe400007fe4ff */
[----:B------:R-:W-:-:S04]  /*0f00*/  LEA R6, P0, R7, UR4, 0x2 ;  /* 0x0000000407067c11 */ /* 0x000fc8000f8010ff */
[----:B------:R-:W-:Y:S01]  /*0f10*/  LEA.HI.X R7, R7, UR5, R12, 0x2, P0 ;  /* 0x0000000507077c11 */ /* 0x000fe200080f140c */
[----:B--2---:R-:W-:-:S04]  /*0f20*/  FMUL R2, R3, UR6 ;  /* 0x0000000603027c20 */ /* 0x004fc80008400000 */
[----:B------:R-:W-:-:S05]  /*0f30*/  FFMA R43, R43, UR7, R2 ;  /* 0x000000072b2b7c23 */ /* 0x000fca0008000002 */
[----:B------:R-:W-:Y:S04]  /*0f40*/  STG.E desc[UR36][R10.64], R43 ;  /* 0x0000002b0a007986 */ /* 0x000fe8000c101924 */
[----:B------:R-:W2:Y:S01]  /*0f50*/  LDG.E R3, desc[UR36][R6.64] ;  /* 0x0000002406037981 */ /* 0x000ea2000c1e1900 */
[----:B-1----:R-:W-:-:S04]  /*0f60*/  IADD3 R8, PT, PT, R4, R5, RZ ;  /* 0x0000000504087210 */ /* 0x002fc80007ffe0ff */
[----:B------:R-:W-:-:S04]  /*0f70*/  IADD3 R9, P0, PT, R0, R8, RZ ;  /* 0x0000000800097210 */ /* 0x000fc80007f1e0ff */
[----:B------:R-:W-:Y:S02]  /*0f80*/  IADD3.X R12, PT, PT, RZ, RZ, RZ, P0, !PT ;  /* 0x000000ffff0c7210 */ /* 0x000fe400007fe4ff */
[----:B------:R-:W-:Y:S01]  /*0f90*/  LEA R2, P0, R9, UR4, 0x2 ;  /* 0x0000000409027c11 */ /* 0x000fe2000f8010ff */
[----:B--2---:R-:W-:-:S03]  /*0fa0*/  FMUL R4, R3, UR6 ;  /* 0x0000000603047c20 */ /* 0x004fc60008400000 */
[----:B------:R-:W-:Y:S01]  /*0fb0*/  LEA.HI.X R3, R9, UR5, R12, 0x2, P0 ;  /* 0x0000000509037c11 */ /* 0x000fe200080f140c */
[----:B------:R-:W-:-:S05]  /*0fc0*/  FFMA R21, R21, UR7, R4 ;  /* 0x0000000715157c23 */ /* 0x000fca0008000004 */
[----:B------:R-:W-:Y:S04]  /*0fd0*/  STG.E desc[UR36][R6.64], R21 ;  /* 0x0000001506007986 */ /* 0x000fe8000c101924 */
        /* <DEDUP_REMOVED lines=8> */
[----:B------:R-:W-:Y:S04]  /*1060*/  STG.E desc[UR36][R2.64], R9 ;  /* 0x0000000902007986 */ /* 0x000fe8000c101924 */
[----:B------:R-:W2:Y:S02]  /*1070*/  LDG.E R0, desc[UR36][R4.64] ;  /* 0x0000002404007981 */ /* 0x000ea4000c1e1900 */
[----:B--2---:R-:W-:-:S04]  /*1080*/  FMUL R0, R0, UR6 ;  /* 0x0000000600007c20 */ /* 0x004fc80008400000 */
[----:B------:R-:W-:-:S05]  /*1090*/  FFMA R39, R39, UR7, R0 ;  /* 0x0000000727277c23 */ /* 0x000fca0008000000 */
[----:B------:R-:W-:Y:S01]  /*10a0*/  STG.E desc[UR36][R4.64], R39 ;  /* 0x0000002704007986 */ /* 0x000fe2000c101924 */
[----:B------:R-:W-:Y:S05]  /*10b0*/  EXIT ;  /* 0x000000000000794d */ /* 0x000fea0003800000 */
.L_x_18:
        /* <DEDUP_REMOVED lines=12> */
.L_x_35:


//--------------------- .text._Z17myonedtiledkernelILi64ELi8ELi64ELi8EEvPfS0_S0_iii --------------------------
	.section	.text._Z17myonedtiledkernelILi64ELi8ELi64ELi8EEvPfS0_S0_iii,"ax",@progbits
	.align	128
        .global         _Z17myonedtiledkernelILi64ELi8ELi64ELi8EEvPfS0_S0_iii
        .type           _Z17myonedtiledkernelILi64ELi8ELi64ELi8EEvPfS0_S0_iii,@function
        .size           _Z17myonedtiledkernelILi64ELi8ELi64ELi8EEvPfS0_S0_iii,(.L_x_36 - _Z17myonedtiledkernelILi64ELi8ELi64ELi8EEvPfS0_S0_iii)
        .other          _Z17myonedtiledkernelILi64ELi8ELi64ELi8EEvPfS0_S0_iii,@"STO_CUDA_ENTRY STV_DEFAULT"
_Z17myonedtiledkernelILi64ELi8ELi64ELi8EEvPfS0_S0_iii:
.text._Z17myonedtiledkernelILi64ELi8ELi64ELi8EEvPfS0_S0_iii:
[----:B------:R-:W-:Y:S08]  /*0000*/  LDC R1, c[0x0][0x37c] ;  /* 0x0000df00ff017b82 */ /* 0x000ff00000000800 */
[----:B------:R-:W0:Y:S01]  /*0010*/  LDC R0, c[0x0][0x39c] ;  /* 0x0000e700ff007b82 */ /* 0x000e220000000800 */
[----:B------:R-:W1:Y:S01]  /*0020*/  S2R R25, SR_CTAID.X ;  /* 0x0000000000197919 */ /* 0x000e620000002500 */
[----:B------:R-:W2:Y:S01]  /*0030*/  LDCU.64 UR10, c[0x0][0x358] ;  /* 0x00006b00ff0a77ac */ /* 0x000ea20008000a00 */
[----:B------:R-:W-:Y:S01]  /*0040*/  HFMA2 R31, -RZ, RZ, 0, 0 ;  /* 0x00000000ff1f7431 */ /* 0x000fe200000001ff */
[----:B------:R-:W-:Y:S01]  /*0050*/  MOV R38, RZ ;  /* 0x000000ff00267202 */ /* 0x000fe20000000f00 */
[----:B------:R-:W3:Y:S01]  /*0060*/  S2R R9, SR_TID.X ;  /* 0x0000000000097919 */ /* 0x000ee20000002100 */
[----:B------:R-:W-:Y:S01]  /*0070*/  HFMA2 R37, -RZ, RZ, 0, 0 ;  /* 0x00000000ff257431 */ /* 0x000fe200000001ff */
[----:B------:R-:W-:Y:S01]  /*0080*/  MOV R40, RZ ;  /* 0x000000ff00287202 */ /* 0x000fe20000000f00 */
[----:B------:R-:W4:Y:S01]  /*0090*/  S2UR UR5, SR_CTAID.Y ;  /* 0x00000000000579c3 */ /* 0x000f220000002600 */
[----:B------:R-:W-:Y:S01]  /*00a0*/  HFMA2 R34, -RZ, RZ, 0, 0 ;  /* 0x00000000ff227431 */ /* 0x000fe200000001ff */
[----:B------:R-:W-:-:S02]  /*00b0*/  CS2R R28, SRZ ;  /* 0x00000000001c7805 */ /* 0x000fc4000001ff00 */
[----:B------:R-:W-:Y:S02]  /*00c0*/  MOV R26, RZ ;  /* 0x000000ff001a7202 */ /* 0x000fe40000000f00 */
[----:B0-----:R-:W-:Y:S01]  /*00d0*/  ISETP.GE.AND P0, PT, R0, 0x1, PT ;  /* 0x000000010000780c */ /* 0x001fe20003f06270 */
[----:B----4-:R-:W-:Y:S01]  /*00e0*/  USHF.L.U32 UR5, UR5, 0x6, URZ ;  /* 0x0000000605057899 */ /* 0x010fe200080006ff */
[----:B-1----:R-:W-:Y:S02]  /*00f0*/  SHF.L.U32 R25, R25, 0x6, RZ ;  /* 0x0000000619197819 */ /* 0x002fe400000006ff */
[----:B---3--:R-:W-:Y:S02]  /*0100*/  LOP3.LUT R8, R9, 0x3f, RZ, 0xc0, !PT ;  /* 0x0000003f09087812 */ /* 0x008fe400078ec0ff */
[----:B------:R-:W-:-:S07]  /*0110*/  SHF.R.U32.HI R3, RZ, 0x3, R9 ;  /* 0x00000003ff037819 */ /* 0x000fce0000011609 */
[----:B--2---:R-:W-:Y:S05]  /*0120*/  @!P0 BRA `(.L_x_19) ;  /* 0x0000000800048947 */ /* 0x004fea0003800000 */
[----:B------:R-:W0:Y:S01]  /*0130*/  LDC R10, c[0x0][0x3a0] ;  /* 0x0000e800ff0a7b82 */ /* 0x000e220000000800 */
[----:B------:R-:W-:Y:S01]  /*0140*/  LOP3.LUT R2, R9, 0x7, RZ, 0xc0, !PT ;  /* 0x0000000709027812 */ /* 0x000fe200078ec0ff */
[----:B------:R-:W1:Y:S01]  /*0150*/  LDCU.128 UR12, c[0x0][0x380] ;  /* 0x00007000ff0c77ac */ /* 0x000e620008000c00 */
[----:B------:R-:W-:Y:S01]  /*0160*/  IMAD R5, R0, UR5, RZ ;  /* 0x0000000500057c24 */ /* 0x000fe2000f8e02ff */
[----:B------:R-:W-:Y:S02]  /*0170*/  SHF.R.U32.HI R7, RZ, 0x6, R9 ;  /* 0x00000006ff077819 */ /* 0x000fe40000011609 */
[----:B------:R-:W-:Y:S01]  /*0180*/  IMAD R2, R3, R0, R2 ;  /* 0x0000000003027224 */ /* 0x000fe200078e0202 */
[----:B------:R-:W-:Y:S01]  /*0190*/  UMOV UR4, 0x400 ;  /* 0x0000040000047882 */ /* 0x000fe20000000000 */
[----:B------:R-:W2:Y:S01]  /*01a0*/  S2UR UR8, SR_CgaCtaId ;  /* 0x00000000000879c3 */ /* 0x000ea20000008800 */
[----:B------:R-:W-:Y:S01]  /*01b0*/  UIADD3 UR6, UPT, UPT, UR4, 0x800, URZ ;  /* 0x0000080004067890 */ /* 0x000fe2000fffe0ff */
[----:B------:R-:W-:Y:S01]  /*01c0*/  IMAD.WIDE.U32 R2, R2, 0x4, RZ ;  /* 0x0000000402027825 */ /* 0x000fe200078e00ff */
[----:B------:R-:W-:-:S02]  /*01d0*/  LOP3.LUT R6, R9, 0x3c0, RZ, 0xc0, !PT ;  /* 0x000003c009067812 */ /* 0x000fc400078ec0ff */
[----:B------:R-:W-:Y:S02]  /*01e0*/  SHF.L.U32 R24, R9, 0x2, RZ ;  /* 0x0000000209187819 */ /* 0x000fe400000006ff */
[----:B------:R-:W-:Y:S01]  /*01f0*/  MOV R31, RZ ;  /* 0x000000ff001f7202 */ /* 0x000fe20000000f00 */
[----:B------:R-:W-:-:S04]  /*0200*/  IMAD.WIDE R2, R5, 0x4, R2 ;  /* 0x0000000405027825 */ /* 0x000fc800078e0202 */
[----:B------:R-:W-:Y:S01]  /*0210*/  IMAD.WIDE.U32 R4, R25, 0x4, RZ ;  /* 0x0000000419047825 */ /* 0x000fe200078e00ff */
[----:B-1----:R-:W-:-:S03]  /*0220*/  IADD3 R2, P0, PT, R2, UR12, RZ ;  /* 0x0000000c02027c10 */ /* 0x002fc6000ff1e0ff */
[----:B0-----:R-:W-:Y:S01]  /*0230*/  IMAD R7, R7, R10, R8 ;  /* 0x0000000a07077224 */ /* 0x001fe200078e0208 */
[----:B------:R-:W-:-:S03]  /*0240*/  IADD3.X R3, PT, PT, R3, UR13, RZ, P0, !PT ;  /* 0x0000000d03037c10 */ /* 0x000fc600087fe4ff */
[----:B------:R-:W-:Y:S01]  /*0250*/  IMAD.WIDE R4, R7, 0x4, R4 ;  /* 0x0000000407047825 */ /* 0x000fe200078e0204 */
[----:B------:R-:W-:Y:S02]  /*0260*/  LOP3.LUT R7, R6, 0x3f, R9, 0xf8, !PT ;  /* 0x0000003f06077812 */ /* 0x000fe400078ef809 */
[----:B------:R-:W-:Y:S01]  /*0270*/  SHF.L.U32 R6, R10, 0x3, RZ ;  /* 0x000000030a067819 */ /* 0x000fe200000006ff */
[----:B--2---:R-:W-:Y:S01]  /*0280*/  ULEA UR7, UR8, UR6, 0x18 ;  /* 0x0000000608077291 */ /* 0x004fe2000f8ec0ff */
[----:B------:R-:W-:Y:S01]  /*0290*/  IADD3 R32, P0, PT, R4, UR14, RZ ;  /* 0x0000000e04207c10 */ /* 0x000fe2000ff1e0ff */
[----:B------:R-:W-:-:S03]  /*02a0*/  ULEA UR6, UR8, UR4, 0x18 ;  /* 0x0000000408067291 */ /* 0x000fc6000f8ec0ff */
[----:B------:R-:W-:Y:S01]  /*02b0*/  IADD3.X R33, PT, PT, R5, UR15, RZ, P0, !PT ;  /* 0x0000000f05217c10 */ /* 0x000fe200087fe4ff */
[----:B------:R-:W-:Y:S01]  /*02c0*/  UMOV UR4, URZ ;  /* 0x000000ff00047c82 */ /* 0x000fe20008000000 */
[----:B------:R-:W-:Y:S02]  /*02d0*/  LOP3.LUT R5, R24, 0xf00, RZ, 0xc0, !PT ;  /* 0x00000f0018057812 */ /* 0x000fe400078ec0ff */
[----:B------:R-:W-:Y:S02]  /*02e0*/  LEA R7, R7, UR7, 0x2 ;  /* 0x0000000707077c11 */ /* 0x000fe4000f8e10ff */
[----:B------:R-:W-:-:S07]  /*02f0*/  LEA R4, R8, UR7, 0x2 ;  /* 0x0000000708047c11 */ /* 0x000fce000f8e10ff */
.L_x_20:
[----:B------:R0:W2:Y:S04]  /*0300*/  LDG.E R9, desc[UR10][R2.64] ;  /* 0x0000000a02097981 */ /* 0x0000a8000c1e1900 */
[----:B------:R1:W3:Y:S01]  /*0310*/  LDG.E R8, desc[UR10][R32.64] ;  /* 0x0000000a20087981 */ /* 0x0002e2000c1e1900 */
[----:B------:R-:W-:Y:S01]  /*0320*/  UIADD3 UR4, UPT, UPT, UR4, 0x8, URZ ;  /* 0x0000000804047890 */ /* 0x000fe2000fffe0ff */
[----:B0-----:R-:W-:-:S05]  /*0330*/  IADD3 R2, P1, PT, R2, 0x20, RZ ;  /* 0x0000002002027810 */ /* 0x001fca0007f3e0ff */
[----:B------:R-:W-:Y:S01]  /*0340*/  ISETP.LE.AND P0, PT, R0, UR4, PT ;  /* 0x0000000400007c0c */ /* 0x000fe2000bf03270 */
[----:B-1----:R-:W-:Y:S01]  /*0350*/  IMAD.WIDE R32, R6, 0x4, R32 ;  /* 0x0000000406207825 */ /* 0x002fe200078e0220 */
[----:B------:R-:W-:Y:S01]  /*0360*/  IADD3.X R3, PT, PT, RZ, R3, RZ, P1, !PT ;  /* 0x00000003ff037210 */ /* 0x000fe20000ffe4ff */
[----:B--2---:R-:W-:Y:S04]  /*0370*/  STS [R24+UR6], R9 ;  /* 0x0000000918007988 */ /* 0x004fe80008000806 */
[----:B---3--:R-:W-:Y:S01]  /*0380*/  STS [R7], R8 ;  /* 0x0000000807007388 */ /* 0x008fe20000000800 */
[----:B------:R-:W-:Y:S06]  /*0390*/  BAR.SYNC.DEFER_BLOCKING 0x0 ;  /* 0x0000000000007b1d */ /* 0x000fec0000010000 */
[----:B------:R-:W-:Y:S04]  /*03a0*/  LDS R27, [R4] ;  /* 0x00000000041b7984 */ /* 0x000fe80000000800 */
[----:B------:R-:W0:Y:S04]  /*03b0*/  LDS.128 R16, [R5+UR6] ;  /* 0x0000000605107984 */ /* 0x000e280008000c00 */
[----:B------:R-:W1:Y:S04]  /*03c0*/  LDS R30, [R4+0x100] ;  /* 0x00010000041e7984 */ /* 0x000e680000000800 */
[----:B------:R-:W2:Y:S04]  /*03d0*/  LDS.128 R20, [R5+UR6+0x20] ;  /* 0x0000200605147984 */ /* 0x000ea80008000c00 */
[----:B------:R-:W3:Y:S04]  /*03e0*/  LDS.128 R12, [R5+UR6+0x40] ;  /* 0x00004006050c7984 */ /* 0x000ee80008000c00 */
[----:B------:R-:W4:Y:S01]  /*03f0*/  LDS R35, [R4+0x200] ;  /* 0x0002000004237984 */ /* 0x000f220000000800 */
[----:B0-----:R-:W-:-:S03]  /*0400*/  FFMA R11, R27, R16, R26 ;  /* 0x000000101b0b7223 */ /* 0x001fc6000000001a */
[----:B------:R-:W0:Y:S01]  /*0410*/  LDS R26, [R4+0x300] ;  /* 0x00030000041a7984 */ /* 0x000e220000000800 */
[----:B-1----:R-:W-:-:S03]  /*0420*/  FFMA R16, R30, R17, R11 ;  /* 0x000000111e107223 */ /* 0x002fc6000000000b */
[----:B------:R-:W1:Y:S01]  /*0430*/  LDS.128 R8, [R5+UR6+0x60] ;  /* 0x0000600605087984 */ /* 0x000e620008000c00 */
[----:B--2---:R-:W-:-:S04]  /*0440*/  FFMA R20, R27, R20, R29 ;  /* 0x000000141b147223 */ /* 0x004fc8000000001d */
[C---:B------:R-:W-:Y:S01]  /*0450*/  FFMA R21, R30.reuse, R21, R20 ;  /* 0x000000151e157223 */ /* 0x040fe20000000014 */
[----:B---3--:R-:W-:Y:S01]  /*0460*/  FFMA R17, R27, R12, R28 ;  /* 0x0000000c1b117223 */ /* 0x008fe2000000001c */
[C---:B----4-:R-:W-:Y:S02]  /*0470*/  FFMA R29, R35.reuse, R18, R16 ;  /* 0x00000012231d7223 */ /* 0x050fe40000000010 */
[----:B------:R-:W-:Y:S01]  /*0480*/  FFMA R22, R35, R22, R21 ;  /* 0x0000001623167223 */ /* 0x000fe20000000015 */
[----:B------:R-:W-:-:S04]  /*0490*/  FFMA R12, R30, R13, R17 ;  /* 0x0000000d1e0c7223 */ /* 0x000fc80000000011 */
[----:B------:R-:W-:Y:S01]  /*04a0*/  FFMA R39, R35, R14, R12 ;  /* 0x0000000e23277223 */ /* 0x000fe2000000000c */
[C---:B0-----:R-:W-:Y:S01]  /*04b0*/  FFMA R28, R26.reuse, R19, R29 ;  /* 0x000000131a1c7223 */ /* 0x041fe2000000001d */
[C---:B------:R-:W-:Y:S01]  /*04c0*/  FFMA R29, R26.reuse, R23, R22 ;  /* 0x000000171a1d7223 */ /* 0x040fe20000000016 */
[----:B------:R-:W0:Y:S01]  /*04d0*/  LDS.128 R16, [R5+UR6+0x80] ;  /* 0x0000800605107984 */ /* 0x000e220008000c00 */
[----:B------:R-:W-:Y:S01]  /*04e0*/  FFMA R36, R26, R15, R39 ;  /* 0x0000000f1a247223 */ /* 0x000fe20000000027 */
[----:B-1----:R-:W-:Y:S02]  /*04f0*/  FFMA R13, R27, R8, R34 ;  /* 0x000000081b0d7223 */ /* 0x002fe40000000022 */
[----:B------:R-:W1:Y:S02]  /*0500*/  LDS.128 R20, [R5+UR6+0xa0] ;  /* 0x0000a00605147984 */ /* 0x000e640008000c00 */
[----:B------:R-:W-:Y:S02]  /*0510*/  FFMA R8, R30, R9, R13 ;  /* 0x000000091e087223 */ /* 0x000fe4000000000d */
[----:B------:R-:W2:Y:S02]  /*0520*/  LDS.128 R12, [R5+UR6+0xc0] ;  /* 0x0000c006050c7984 */ /* 0x000ea40008000c00 */
[----:B------:R-:W-:-:S04]  /*0530*/  FFMA R9, R35, R10, R8 ;  /* 0x0000000a23097223 */ /* 0x000fc80000000008 */
[----:B------:R-:W-:Y:S02]  /*0540*/  FFMA R34, R26, R11, R9 ;  /* 0x0000000b1a227223 */ /* 0x000fe40000000009 */
[----:B------:R-:W3:Y:S01]  /*0550*/  LDS.128 R8, [R5+UR6+0xe0] ;  /* 0x0000e00605087984 */ /* 0x000ee20008000c00 */
[C---:B0-----:R-:W-:Y:S01]  /*0560*/  FFMA R39, R27.reuse, R16, R40 ;  /* 0x000000101b277223 */ /* 0x041fe20000000028 */
[----:B-1----:R-:W-:-:S03]  /*0570*/  FFMA R20, R27, R20, R37 ;  /* 0x000000141b147223 */ /* 0x002fc60000000025 */
[C---:B------:R-:W-:Y:S02]  /*0580*/  FFMA R16, R30.reuse, R17, R39 ;  /* 0x000000111e107223 */ /* 0x040fe40000000027 */
[----:B------:R-:W-:Y:S01]  /*0590*/  LDS R39, [R4+0x600] ;  /* 0x0006000004277984 */ /* 0x000fe20000000800 */
[C---:B------:R-:W-:Y:S01]  /*05a0*/  FFMA R21, R30.reuse, R21, R20 ;  /* 0x000000151e157223 */ /* 0x040fe20000000014 */
[----:B--2---:R-:W-:Y:S01]  /*05b0*/  FFMA R17, R27, R12, R38 ;  /* 0x0000000c1b117223 */ /* 0x004fe20000000026 */
[C---:B------:R-:W-:Y:S02]  /*05c0*/  FFMA R37, R35.reuse, R18, R16 ;  /* 0x0000001223257223 */ /* 0x040fe40000000010 */
[----:B------:R-:W-:Y:S01]  /*05d0*/  FFMA R22, R35, R22, R21 ;  /* 0x0000001623167223 */ /* 0x000fe20000000015 */
[----:B------:R-:W-:Y:S01]  /*05e0*/  FFMA R12, R30, R13, R17 ;  /* 0x0000000d1e0c7223 */ /* 0x000fe20000000011 */
[C---:B------:R-:W-:Y:S01]  /*05f0*/  FFMA R37, R26.reuse, R19, R37 ;  /* 0x000000131a257223 */ /* 0x040fe20000000025 */
[----:B---3--:R-:W-:Y:S01]  /*0600*/  FFMA R8, R27, R8, R31 ;  /* 0x000000081b087223 */ /* 0x008fe2000000001f */
[----:B------:R-:W-:Y:S01]  /*0610*/  FFMA R38, R26, R23, R22 ;  /* 0x000000171a267223 */ /* 0x000fe20000000016 */
[----:B------:R-:W-:Y:S01]  /*0620*/  LDS R27, [R4+0x400] ;  /* 0x00040000041b7984 */ /* 0x000fe20000000800 */
[----:B------:R-:W-:Y:S01]  /*0630*/  FFMA R13, R35, R14, R12 ;  /* 0x0000000e230d7223 */ /* 0x000fe2000000000c */
[----:B------:R-:W-:-:S02]  /*0640*/  FFMA R9, R30, R9, R8 ;  /* 0x000000091e097223 */ /* 0x000fc40000000008 */
[----:B------:R-:W0:Y:S02]  /*0650*/  LDS.128 R20, [R5+UR6+0x10] ;  /* 0x0000100605147984 */ /* 0x000e240008000c00 */
[----:B------:R-:W-:Y:S01]  /*0660*/  FFMA R10, R35, R10, R9 ;  /* 0x0000000a230a7223 */ /* 0x000fe20000000009 */
[C---:B------:R-:W-:Y:S01]  /*0670*/  FFMA R35, R26.reuse, R15, R13 ;  /* 0x0000000f1a237223 */ /* 0x040fe2000000000d */
[----:B------:R-:W1:Y:S02]  /*0680*/  LDS.128 R16, [R5+UR6+0x30] ;  /* 0x0000300605107984 */ /* 0x000e640008000c00 */
[----:B------:R-:W-:Y:S02]  /*0690*/  FFMA R31, R26, R11, R10 ;  /* 0x0000000b1a1f7223 */ /* 0x000fe4000000000a */
[----:B------:R-:W2:Y:S04]  /*06a0*/  LDS R30, [R4+0x500] ;  /* 0x00050000041e7984 */ /* 0x000ea80000000800 */
[----:B------:R-:W3:Y:S01]  /*06b0*/  LDS.128 R8, [R5+UR6+0x50] ;  /* 0x0000500605087984 */ /* 0x000ee20008000c00 */
[C---:B0-----:R-:W-:Y:S01]  /*06c0*/  FFMA R13, R27.reuse, R20, R28 ;  /* 0x000000141b0d7223 */ /* 0x041fe2000000001c */
[----:B-1----:R-:W-:-:S03]  /*06d0*/  FFMA R12, R27, R16, R29 ;  /* 0x000000101b0c7223 */ /* 0x002fc6000000001d */
[C---:B--2---:R-:W-:Y:S01]  /*06e0*/  FFMA R16, R30.reuse, R21, R13 ;  /* 0x000000151e107223 */ /* 0x044fe2000000000d */
[C---:B------:R-:W-:Y:S02]  /*06f0*/  FFMA R21, R30.reuse, R17, R12 ;  /* 0x000000111e157223 */ /* 0x040fe4000000000c */
[----:B------:R-:W0:Y:S01]  /*0700*/  LDS.128 R12, [R5+UR6+0x70] ;  /* 0x00007006050c7984 */ /* 0x000e220008000c00 */
[----:B---3--:R-:W-:Y:S01]  /*0710*/  FFMA R17, R27, R8, R36 ;  /* 0x000000081b117223 */ /* 0x008fe20000000024 */
[C---:B------:R-:W-:Y:S01]  /*0720*/  FFMA R29, R39.reuse, R22, R16 ;  /* 0x00000016271d7223 */ /* 0x040fe20000000010 */
[----:B------:R-:W-:Y:S01]  /*0730*/  FFMA R18, R39, R18, R21 ;  /* 0x0000001227127223 */ /* 0x000fe20000000015 */
[----:B------:R-:W1:Y:S01]  /*0740*/  LDS R36, [R4+0x700] ;  /* 0x0007000004247984 */ /* 0x000e620000000800 */
[----:B------:R-:W-:-:S04]  /*0750*/  FFMA R8, R30, R9, R17 ;  /* 0x000000091e087223 */ /* 0x000fc80000000011 */
[----:B------:R-:W-:Y:S01]  /*0760*/  FFMA R41, R39, R10, R8 ;  /* 0x0000000a27297223 */ /* 0x000fe20000000008 */
[----:B0-----:R-:W-:-:S04]  /*0770*/  FFMA R9, R27, R12, R34 ;  /* 0x0000000c1b097223 */ /* 0x001fc80000000022 */
[----:B------:R-:W-:Y:S01]  /*0780*/  FFMA R8, R30, R13, R9 ;  /* 0x0000000d1e087223 */ /* 0x000fe20000000009 */
[C---:B-1----:R-:W-:Y:S01]  /*0790*/  FFMA R26, R36.reuse, R23, R29 ;  /* 0x00000017241a7223 */ /* 0x042fe2000000001d */
[C---:B------:R-:W-:Y:S01]  /*07a0*/  FFMA R29, R36.reuse, R19, R18 ;  /* 0x00000013241d7223 */ /* 0x040fe20000000012 */
[C---:B------:R-:W-:Y:S01]  /*07b0*/  FFMA R28, R36.reuse, R11, R41 ;  /* 0x0000000b241c7223 */ /* 0x040fe20000000029 */
[----:B------:R-:W-:Y:S01]  /*07c0*/  FFMA R13, R39, R14, R8 ;  /* 0x0000000e270d7223 */ /* 0x000fe20000000008 */
[----:B------:R-:W0:Y:S03]  /*07d0*/  LDS.128 R20, [R5+UR6+0x90] ;  /* 0x0000900605147984 */ /* 0x000e260008000c00 */
[----:B------:R-:W-:Y:S01]  /*07e0*/  FFMA R34, R36, R15, R13 ;  /* 0x0000000f24227223 */ /* 0x000fe2000000000d */
[----:B------:R-:W1:Y:S04]  /*07f0*/  LDS.128 R16, [R5+UR6+0xb0] ;  /* 0x0000b00605107984 */ /* 0x000e680008000c00 */
[----:B------:R-:W2:Y:S04]  /*0800*/  LDS.128 R8, [R5+UR6+0xd0] ;  /* 0x0000d00605087984 */ /* 0x000ea80008000c00 */
[----:B------:R-:W3:Y:S01]  /*0810*/  LDS.128 R12, [R5+UR6+0xf0] ;  /* 0x0000f006050c7984 */ /* 0x000ee20008000c00 */
[C---:B0-----:R-:W-:Y:S01]  /*0820*/  FFMA R37, R27.reuse, R20, R37 ;  /* 0x000000141b257223 */ /* 0x041fe20000000025 */
[----:B-1----:R-:W-:-:S03]  /*0830*/  FFMA R38, R27, R16, R38 ;  /* 0x000000101b267223 */ /* 0x002fc60000000026 */
[C---:B------:R-:W-:Y:S01]  /*0840*/  FFMA R16, R30.reuse, R21, R37 ;  /* 0x000000151e107223 */ /* 0x040fe20000000025 */
[----:B--2---:R-:W-:Y:S01]  /*0850*/  FFMA R35, R27, R8, R35 ;  /* 0x000000081b237223 */ /* 0x004fe20000000023 */
[C---:B------:R-:W-:Y:S02]  /*0860*/  FFMA R17, R30.reuse, R17, R38 ;  /* 0x000000111e117223 */ /* 0x040fe40000000026 */
[----:B------:R-:W-:Y:S01]  /*0870*/  FFMA R21, R39, R22, R16 ;  /* 0x0000001627157223 */ /* 0x000fe20000000010 */
[----:B---3--:R-:W-:Y:S01]  /*0880*/  FFMA R31, R27, R12, R31 ;  /* 0x0000000c1b1f7223 */ /* 0x008fe2000000001f */
[----:B------:R-:W-:Y:S01]  /*0890*/  FFMA R9, R30, R9, R35 ;  /* 0x000000091e097223 */ /* 0x000fe20000000023 */
[C---:B------:R-:W-:Y:S01]  /*08a0*/  FFMA R18, R39.reuse, R18, R17 ;  /* 0x0000001227127223 */ /* 0x040fe20000000011 */
[----:B------:R-:W-:Y:S01]  /*08b0*/  FFMA R40, R36, R23, R21 ;  /* 0x0000001724287223 */ /* 0x000fe20000000015 */
[----:B------:R-:W-:Y:S01]  /*08c0*/  FFMA R13, R30, R13, R31 ;  /* 0x0000000d1e0d7223 */ /* 0x000fe2000000001f */
[----:B------:R-:W-:Y:S01]  /*08d0*/  FFMA R10, R39, R10, R9 ;  /* 0x0000000a270a7223 */ /* 0x000fe20000000009 */
[----:B------:R-:W-:-:S02]  /*08e0*/  FFMA R37, R36, R19, R18 ;  /* 0x0000001324257223 */ /* 0x000fc40000000012 */
[----:B------:R-:W-:Y:S01]  /*08f0*/  FFMA R14, R39, R14, R13 ;  /* 0x0000000e270e7223 */ /* 0x000fe2000000000d */
[----:B------:R-:W-:-:S03]  /*0900*/  FFMA R38, R36, R11, R10 ;  /* 0x0000000b24267223 */ /* 0x000fc6000000000a */
[----:B------:R-:W-:Y:S01]  /*0910*/  FFMA R31, R36, R15, R14 ;  /* 0x0000000f241f7223 */ /* 0x000fe2000000000e */
[----:B------:R-:W-:Y:S06]  /*0920*/  BAR.SYNC.DEFER_BLOCKING 0x0 ;  /* 0x0000000000007b1d */ /* 0x000fec0000010000 */
[----:B------:R-:W-:Y:S05]  /*0930*/  @!P0 BRA `(.L_x_20) ;  /* 0xfffffff800708947 */ /* 0x000fea000383ffff */
.L_x_19:
[----:B------:R-:W0:Y:S01]  /*0940*/  S2R R0, SR_TID.X ;  /* 0x0000000000007919 */ /* 0x000e220000002100 */
[----:B------:R-:W1:Y:S01]  /*0950*/  LDC R14, c[0x0][0x3a0] ;  /* 0x0000e800ff0e7b82 */ /* 0x000e620000000800 */
[----:B------:R-:W2:Y:S01]  /*0960*/  LDCU.64 UR6, c[0x0][0x390] ;  /* 0x00007200ff0677ac */ /* 0x000ea20008000a00 */
[----:B-1----:R-:W-:Y:S01]  /*0970*/  IMAD R25, R14, UR5, R25 ;  /* 0x000000050e197c24 */ /* 0x002fe2000f8e0219 */
[----:B0-----:R-:W-:Y:S02]  /*0980*/  SHF.R.U32.HI R3, RZ, 0x3, R0 ;  /* 0x00000003ff037819 */ /* 0x001fe40000011600 */
[----:B------:R-:W-:Y:S02]  /*0990*/  LOP3.LUT R0, R0, 0x3f, RZ, 0xc0, !PT ;  /* 0x0000003f00007812 */ /* 0x000fe400078ec0ff */
[----:B------:R-:W-:-:S05]  /*09a0*/  LOP3.LUT R3, R3, 0x78, RZ, 0xc0, !PT ;  /* 0x0000007803037812 */ /* 0x000fca00078ec0ff */
[----:B------:R-:W-:Y:S01]  /*09b0*/  IMAD R3, R3, R14, R0 ;  /* 0x0000000e03037224 */ /* 0x000fe200078e0200 */
[----:B------:R-:W-:-:S04]  /*09c0*/  SHF.R.S32.HI R0, RZ, 0x1f, R25 ;  /* 0x0000001fff007819 */ /* 0x000fc80000011419 */
[-C--:B------:R-:W-:Y:S02]  /*09d0*/  IADD3 R5, PT, PT, R3, R14.reuse, RZ ;  /* 0x0000000e03057210 */ /* 0x080fe40007ffe0ff */
[----:B------:R-:W-:Y:S02]  /*09e0*/  IADD3 R2, P0, PT, R25, R3, RZ ;  /* 0x0000000319027210 */ /* 0x000fe40007f1e0ff */
[----:B------:R-:W-:Y:S02]  /*09f0*/  IADD3 R9, PT, PT, R5, R14, RZ ;  /* 0x0000000e05097210 */ /* 0x000fe40007ffe0ff */
[----:B------:R-:W-:Y:S02]  /*0a00*/  LEA.HI.X.SX32 R7, R3, R0, 0x1, P0 ;  /* 0x0000000003077211 */ /* 0x000fe400000f0eff */
[----:B--2---:R-:W-:Y:S02]  /*0a10*/  LEA R6, P0, R2, UR6, 0x2 ;  /* 0x0000000602067c11 */ /* 0x004fe4000f8010ff */
[----:B------:R-:W-:-:S02]  /*0a20*/  IADD3 R12, P2, PT, R25, R9, RZ ;  /* 0x00000009190c7210 */ /* 0x000fc40007f5e0ff */
[----:B------:R-:W-:Y:S02]  /*0a30*/  IADD3 R11, P1, PT, R25, R5, RZ ;  /* 0x00000005190b7210 */ /* 0x000fe40007f3e0ff */
[C---:B------:R-:W-:Y:S02]  /*0a40*/  IADD3 R3, PT, PT, R9.reuse, R14, RZ ;  /* 0x0000000e09037210 */ /* 0x040fe40007ffe0ff */
[----:B------:R-:W-:Y:S02]  /*0a50*/  LEA.HI.X R7, R2, UR7, R7, 0x2, P0 ;  /* 0x0000000702077c11 */ /* 0x000fe400080f1407 */
[-C--:B------:R-:W-:Y:S02]  /*0a60*/  LEA.HI.X.SX32 R9, R9, R0.reuse, 0x1, P2 ;  /* 0x0000000009097211 */ /* 0x080fe400010f0eff */
[----:B------:R-:W-:Y:S01]  /*0a70*/  LEA.HI.X.SX32 R16, R5, R0, 0x1, P1 ;  /* 0x0000000005107211 */ /* 0x000fe200008f0eff */
[----:B------:R0:W-:Y:S01]  /*0a80*/  STG.E desc[UR10][R6.64], R26 ;  /* 0x0000001a06007986 */ /* 0x0001e2000c10190a */
[----:B------:R-:W-:-:S02]  /*0a90*/  IADD3 R2, P2, PT, R25, R3, RZ ;  /* 0x0000000319027210 */ /* 0x000fc40007f5e0ff */
[----:B------:R-:W-:Y:S02]  /*0aa0*/  LEA R10, P0, R11, UR6, 0x2 ;  /* 0x000000060b0a7c11 */ /* 0x000fe4000f8010ff */
[C---:B------:R-:W-:Y:S02]  /*0ab0*/  IADD3 R13, PT, PT, R3.reuse, R14, RZ ;  /* 0x0000000e030d7210 */ /* 0x040fe40007ffe0ff */
[----:B------:R-:W-:Y:S02]  /*0ac0*/  LEA R8, P1, R12, UR6, 0x2 ;  /* 0x000000060c087c11 */ /* 0x000fe4000f8210ff */
[----:B------:R-:W-:Y:S02]  /*0ad0*/  LEA.HI.X.SX32 R5, R3, R0, 0x1, P2 ;  /* 0x0000000003057211 */ /* 0x000fe400010f0eff */
[----:B------:R-:W-:Y:S02]  /*0ae0*/  LEA.HI.X R11, R11, UR7, R16, 0x2, P0 ;  /* 0x000000070b0b7c11 */ /* 0x000fe400080f1410 */
[----:B------:R-:W-:-:S02]  /*0af0*/  LEA R4, P2, R2, UR6, 0x2 ;  /* 0x0000000602047c11 */ /* 0x000fc4000f8410ff */
[----:B------:R-:W-:Y:S01]  /*0b00*/  IADD3 R3, P0, PT, R25, R13, RZ ;  /* 0x0000000d19037210 */ /* 0x000fe20007f1e0ff */
[----:B------:R-:W-:Y:S01]  /*0b10*/  STG.E desc[UR10][R10.64], R29 ;  /* 0x0000001d0a007986 */ /* 0x000fe2000c10190a */
[C---:B------:R-:W-:Y:S02]  /*0b20*/  IADD3 R15, PT, PT, R13.reuse, R14, RZ ;  /* 0x0000000e0d0f7210 */ /* 0x040fe40007ffe0ff */
[----:B------:R-:W-:Y:S02]  /*0b30*/  LEA.HI.X R9, R12, UR7, R9, 0x2, P1 ;  /* 0x000000070c097c11 */ /* 0x000fe400088f1409 */
[----:B------:R-:W-:Y:S02]  /*0b40*/  LEA.HI.X R5, R2, UR7, R5, 0x2, P2 ;  /* 0x0000000702057c11 */ /* 0x000fe400090f1405 */
[----:B------:R-:W-:Y:S01]  /*0b50*/  LEA.HI.X.SX32 R12, R13, R0, 0x1, P0 ;  /* 0x000000000d0c7211 */ /* 0x000fe200000f0eff */
[----:B------:R-:W-:Y:S01]  /*0b60*/  STG.E desc[UR10][R8.64], R28 ;  /* 0x0000001c08007986 */ /* 0x000fe2000c10190a */
[----:B------:R-:W-:-:S02]  /*0b70*/  IADD3 R17, PT, PT, R15, R14, RZ ;  /* 0x0000000e0f117210 */ /* 0x000fc40007ffe0ff */
[----:B------:R-:W-:Y:S01]  /*0b80*/  LEA R2, P0, R3, UR6, 0x2 ;  /* 0x0000000603027c11 */ /* 0x000fe2000f8010ff */
[----:B------:R-:W-:Y:S01]  /*0b90*/  STG.E desc[UR10][R4.64], R34 ;  /* 0x0000002204007986 */ /* 0x000fe2000c10190a */
[----:B------:R-:W-:Y:S02]  /*0ba0*/  IADD3 R13, P1, PT, R25, R15, RZ ;  /* 0x0000000f190d7210 */ /* 0x000fe40007f3e0ff */
[----:B------:R-:W-:Y:S02]  /*0bb0*/  IADD3 R14, PT, PT, R17, R14, RZ ;  /* 0x0000000e110e7210 */ /* 0x000fe40007ffe0ff */
[----:B------:R-:W-:Y:S02]  /*0bc0*/  LEA.HI.X R3, R3, UR7, R12, 0x2, P0 ;  /* 0x0000000703037c11 */ /* 0x000fe400080f140c */
[----:B------:R-:W-:Y:S02]  /*0bd0*/  LEA.HI.X.SX32 R16, R15, R0, 0x1, P1 ;  /* 0x000000000f107211 */ /* 0x000fe400008f0eff */
[----:B------:R-:W-:Y:S01]  /*0be0*/  LEA R12, P0, R13, UR6, 0x2 ;  /* 0x000000060d0c7c11 */ /* 0x000fe2000f8010ff */
[----:B------:R-:W-:Y:S01]  /*0bf0*/  STG.E desc[UR10][R2.64], R40 ;  /* 0x0000002802007986 */ /* 0x000fe2000c10190a */
[----:B------:R-:W-:-:S02]  /*0c00*/  IADD3 R15, P1, PT, R25, R17, RZ ;  /* 0x00000011190f7210 */ /* 0x000fc40007f3e0ff */
[----:B------:R-:W-:Y:S02]  /*0c10*/  IADD3 R25, P2, PT, R25, R14, RZ ;  /* 0x0000000e19197210 */ /* 0x000fe40007f5e0ff */
[----:B------:R-:W-:Y:S02]  /*0c20*/  LEA.HI.X R13, R13, UR7, R16, 0x2, P0 ;  /* 0x000000070d0d7c11 */ /* 0x000fe400080f1410 */
[-C--:B------:R-:W-:Y:S02]  /*0c30*/  LEA.HI.X.SX32 R16, R17, R0.reuse, 0x1, P1 ;  /* 0x0000000011107211 */ /* 0x080fe400008f0eff */
[----:B0-----:R-:W-:Y:S01]  /*0c40*/  LEA R6, P0, R15, UR6, 0x2 ;  /* 0x000000060f067c11 */ /* 0x001fe2000f8010ff */
[----:B------:R-:W-:Y:S01]  /*0c50*/  STG.E desc[UR10][R12.64], R37 ;  /* 0x000000250c007986 */ /* 0x000fe2000c10190a */
[----:B------:R-:W-:Y:S02]  /*0c60*/  LEA.HI.X.SX32 R0, R14, R0, 0x1, P2 ;  /* 0x000000000e007211 */ /* 0x000fe400010f0eff */
[----:B------:R-:W-:-:S02]  /*0c70*/  LEA R14, P1, R25, UR6, 0x2 ;  /* 0x00000006190e7c11 */ /* 0x000fc4000f8210ff */
[----:B------:R-:W-:Y:S02]  /*0c80*/  LEA.HI.X R7, R15, UR7, R16, 0x2, P0 ;  /* 0x000000070f077c11 */ /* 0x000fe400080f1410 */
[----:B------:R-:W-:-:S03]  /*0c90*/  LEA.HI.X R15, R25, UR7, R0, 0x2, P1 ;  /* 0x00000007190f7c11 */ /* 0x000fc600088f1400 */
[----:B------:R-:W-:Y:S04]  /*0ca0*/  STG.E desc[UR10][R6.64], R38 ;  /* 0x0000002606007986 */ /* 0x000fe8000c10190a */
[----:B------:R-:W-:Y:S01]  /*0cb0*/  STG.E desc[UR10][R14.64], R31 ;  /* 0x0000001f0e007986 */ /* 0x000fe2000c10190a */
[----:B------:R-:W-:Y:S05]  /*0cc0*/  EXIT ;  /* 0x000000000000794d */ /* 0x000fea0003800000 */
.L_x_21:
        /* <DEDUP_REMOVED lines=11> */
.L_x_36:


//--------------------- .text._Z19myRowCoalesceKernelILj32EEvPfS0_S0_iii --------------------------
	.section	.text._Z19myRowCoalesceKernelILj32EEvPfS0_S0_iii,"ax",@progbits
	.align	128
        .global         _Z19myRowCoalesceKernelILj32EEvPfS0_S0_iii
        .type           _Z19myRowCoalesceKernelILj32EEvPfS0_S0_iii,@function
        .size           _Z19myRowCoalesceKernelILj32EEvPfS0_S0_iii,(.L_x_37 - _Z19myRowCoalesceKernelILj32EEvPfS0_S0_iii)
        .other          _Z19myRowCoalesceKernelILj32EEvPfS0_S0_iii,@"STO_CUDA_ENTRY STV_DEFAULT"
_Z19myRowCoalesceKernelILj32EEvPfS0_S0_iii:
.text._Z19myRowCoalesceKernelILj32EEvPfS0_S0_iii:
[----:B------:R-:W-:Y:S01]  /*0000*/  LDC R1, c[0x0][0x37c] ;  /* 0x0000df00ff017b82 */ /* 0x000fe20000000800 */
[----:B------:R-:W0:Y:S07]  /*0010*/  S2R R14, SR_TID.X ;  /* 0x00000000000e7919 */ /* 0x000e2e0000002100 */
[----:B------:R-:W1:Y:S01]  /*0020*/  S2UR UR4, SR_CTAID.X ;  /* 0x00000000000479c3 */ /* 0x000e620000002500 */
[----:B------:R-:W2:Y:S01]  /*0030*/  LDCU UR5, c[0x0][0x398] ;  /* 0x00007300ff0577ac */ /* 0x000ea20008000800 */
[----:B------:R-:W3:Y:S06]  /*0040*/  S2R R3, SR_CTAID.Y ;  /* 0x0000000000037919 */ /* 0x000eec0000002600 */
[----:B------:R-:W4:Y:S01]  /*0050*/  LDC R15, c[0x0][0x3a0] ;  /* 0x0000e800ff0f7b82 */ /* 0x000f220000000800 */
[----:B-1----:R-:W-:Y:S01]  /*0060*/  USHF.L.U32 UR4, UR4, 0x5, URZ ;  /* 0x0000000504047899 */ /* 0x002fe200080006ff */
[----:B0-----:R-:W-:-:S02]  /*0070*/  LOP3.LUT R0, R14, 0x1f, RZ, 0xc0, !PT ;  /* 0x0000001f0e007812 */ /* 0x001fc400078ec0ff */
[----:B------:R-:W-:Y:S02]  /*0080*/  SHF.R.U32.HI R14, RZ, 0x5, R14 ;  /* 0x00000005ff0e7819 */ /* 0x000fe4000001160e */
[----:B---3--:R-:W-:Y:S02]  /*0090*/  LEA R0, R3, R0, 0x5 ;  /* 0x0000000003007211 */ /* 0x008fe400078e28ff */
[----:B------:R-:W-:Y:S02]  /*00a0*/  LOP3.LUT R14, R14, UR4, RZ, 0xfc, !PT ;  /* 0x000000040e0e7c12 */ /* 0x000fe4000f8efcff */
[----:B----4-:R-:W-:-:S04]  /*00b0*/  ISETP.GE.AND P0, PT, R0, R15, PT ;  /* 0x0000000f0000720c */ /* 0x010fc80003f06270 */
[----:B--2---:R-:W-:-:S13]  /*00c0*/  ISETP.GE.OR P0, PT, R14, UR5, P0 ;  /* 0x000000050e007c0c */ /* 0x004fda0008706670 */
[----:B------:R-:W-:Y:S05]  /*00d0*/  @P0 EXIT ;  /* 0x000000000000094d */ /* 0x000fea0003800000 */
[----:B------:R-:W0:Y:S01]  /*00e0*/  LDC R17, c[0x0][0x39c] ;  /* 0x0000e700ff117b82 */ /* 0x000e220000000800 */
[----:B------:R-:W1:Y:S01]  /*00f0*/  LDCU.64 UR6, c[0x0][0x358] ;  /* 0x00006b00ff0677ac */ /* 0x000e620008000a00 */
[----:B------:R-:W-:Y:S01]  /*0100*/  HFMA2 R26, -RZ, RZ, 0, 0 ;  /* 0x00000000ff1a7431 */ /* 0x000fe200000001ff */
[----:B0-----:R-:W-:-:S13]  /*0110*/  ISETP.GE.AND P0, PT, R17, 0x1, PT ;  /* 0x000000011100780c */ /* 0x001fda0003f06270 */
[----:B-1----:R-:W-:Y:S05]  /*0120*/  @!P0 BRA `(.L_x_22) ;  /* 0x0000000400b88947 */ /* 0x002fea0003800000 */
[C---:B------:R-:W-:Y:S01]  /*0130*/  ISETP.GE.U32.AND P1, PT, R17.reuse, 0x8, PT ;  /* 0x000000081100780c */ /* 0x040fe20003f26070 */
[----:B------:R-:W-:Y:S01]  /*0140*/  IMAD R18, R14, R17, RZ ;  /* 0x000000110e127224 */ /* 0x000fe200078e02ff */
[----:B------:R-:W-:Y:S02]  /*0150*/  LOP3.LUT R25, R17, 0x7, RZ, 0xc0, !PT ;  /* 0x0000000711197812 */ /* 0x000fe400078ec0ff */
[----:B------:R-:W-:Y:S02]  /*0160*/  MOV R26, RZ ;  /* 0x000000ff001a7202 */ /* 0x000fe40000000f00 */
[----:B------:R-:W-:Y:S02]  /*0170*/  ISETP.NE.AND P0, PT, R25, RZ, PT ;  /* 0x000000ff1900720c */ /* 0x000fe40003f05270 */
[----:B------:R-:W-:-:S05]  /*0180*/  MOV R19, RZ ;  /* 0x000000ff00137202 */ /* 0x000fca0000000f00 */
[----:B------:R-:W-:Y:S06]  /*0190*/  @!P1 BRA `(.L_x_23) ;  /* 0x0000000000c49947 */ /* 0x000fec0003800000 */
[----:B------:R-:W0:Y:S01]  /*01a0*/  LDCU.64 UR4, c[0x0][0x380] ;  /* 0x00007000ff0477ac */ /* 0x000e220008000a00 */
[----:B------:R-:W-:Y:S02]  /*01b0*/  LOP3.LUT R19, R17, 0x7ffffff8, RZ, 0xc0, !PT ;  /* 0x7ffffff811137812 */ /* 0x000fe400078ec0ff */
[----:B------:R-:W-:Y:S02]  /*01c0*/  MOV R26, RZ ;  /* 0x000000ff001a7202 */ /* 0x000fe40000000f00 */
[----:B------:R-:W-:Y:S02]  /*01d0*/  MOV R16, R18 ;  /* 0x0000001200107202 */ /* 0x000fe40000000f00 */
[----:B------:R-:W-:Y:S02]  /*01e0*/  MOV R22, R0 ;  /* 0x0000000000167202 */ /* 0x000fe40000000f00 */
[----:B------:R-:W-:Y:S01]  /*01f0*/  IADD3 R20, PT, PT, -R19, RZ, RZ ;  /* 0x000000ff13147210 */ /* 0x000fe20007ffe1ff */
[----:B0-----:R-:W-:-:S04]  /*0200*/  UIADD3 UR4, UP0, UPT, UR4, 0x10, URZ ;  /* 0x0000001004047890 */ /* 0x001fc8000ff1e0ff */
[----:B------:R-:W-:-:S12]  /*0210*/  UIADD3.X UR5, UPT, UPT, URZ, UR5, URZ, UP0, !UPT ;  /* 0x00000005ff057290 */ /* 0x000fd800087fe4ff */
.L_x_24:
[----:B------:R-:W0:Y:S01]  /*0220*/  LDC.64 R12, c[0x0][0x388] ;  /* 0x0000e200ff0c7b82 */ /* 0x000e220000000a00 */
[----:B------:R-:W-:Y:S02]  /*0230*/  MOV R2, UR4 ;  /* 0x0000000400027c02 */ /* 0x000fe40008000f00 */
[----:B------:R-:W-:-:S03]  /*0240*/  MOV R3, UR5 ;  /* 0x0000000500037c02 */ /* 0x000fc60008000f00 */
[----:B------:R-:W-:-:S05]  /*0250*/  IMAD.WIDE R2, R16, 0x4, R2 ;  /* 0x0000000410027825 */ /* 0x000fca00078e0202 */
[----:B------:R-:W2:Y:S04]  /*0260*/  LDG.E R21, desc[UR6][R2.64+-0x10] ;  /* 0xfffff00602157981 */ /* 0x000ea8000c1e1900 */
[----:B------:R-:W3:Y:S04]  /*0270*/  LDG.E R23, desc[UR6][R2.64+-0xc] ;  /* 0xfffff40602177981 */ /* 0x000ee8000c1e1900 */
[----:B------:R-:W4:Y:S01]  /*0280*/  LDG.E R29, desc[UR6][R2.64+-0x8] ;  /* 0xfffff806021d7981 */ /* 0x000f22000c1e1900 */
[----:B0-----:R-:W-:-:S05]  /*0290*/  IMAD.WIDE R12, R22, 0x4, R12 ;  /* 0x00000004160c7825 */ /* 0x001fca00078e020c */
[----:B------:R0:W2:Y:S01]  /*02a0*/  LDG.E R24, desc[UR6][R12.64] ;  /* 0x000000060c187981 */ /* 0x0000a2000c1e1900 */
[----:B------:R-:W-:-:S04]  /*02b0*/  IMAD.WIDE R10, R15, 0x4, R12 ;  /* 0x000000040f0a7825 */ /* 0x000fc800078e020c */
[C---:B------:R-:W-:Y:S02]  /*02c0*/  IMAD.WIDE R4, R15.reuse, 0x4, R10 ;  /* 0x000000040f047825 */ /* 0x040fe400078e020a */
[----:B------:R-:W3:Y:S02]  /*02d0*/  LDG.E R10, desc[UR6][R10.64] ;  /* 0x000000060a0a7981 */ /* 0x000ee4000c1e1900 */
[C---:B------:R-:W-:Y:S02]  /*02e0*/  IMAD.WIDE R6, R15.reuse, 0x4, R4 ;  /* 0x000000040f067825 */ /* 0x040fe400078e0204 */
[----:B------:R1:W4:Y:S02]  /*02f0*/  LDG.E R28, desc[UR6][R4.64] ;  /* 0x00000006041c7981 */ /* 0x000324000c1e1900 */
[C---:B------:R-:W-:Y:S02]  /*0300*/  IMAD.WIDE R8, R15.reuse, 0x4, R6 ;  /* 0x000000040f087825 */ /* 0x040fe400078e0206 */
[----:B------:R-:W5:Y:S02]  /*0310*/  LDG.E R6, desc[UR6][R6.64] ;  /* 0x0000000606067981 */ /* 0x000f64000c1e1900 */
[----:B0-----:R-:W-:-:S05]  /*0320*/  IMAD.WIDE R12, R15, 0x4, R8 ;  /* 0x000000040f0c7825 */ /* 0x001fca00078e0208 */
[----:B------:R-:W5:Y:S04]  /*0330*/  LDG.E R11, desc[UR6][R12.64] ;  /* 0x000000060c0b7981 */ /* 0x000f68000c1e1900 */
[----:B------:R-:W5:Y:S04]  /*0340*/  LDG.E R7, desc[UR6][R8.64] ;  /* 0x0000000608077981 */ /* 0x000f68000c1e1900 */
[----:B------:R-:W5:Y:S04]  /*0350*/  LDG.E R9, desc[UR6][R2.64+-0x4] ;  /* 0xfffffc0602097981 */ /* 0x000f68000c1e1900 */
[----:B------:R-:W5:Y:S01]  /*0360*/  LDG.E R8, desc[UR6][R2.64+0x8] ;  /* 0x0000080602087981 */ /* 0x000f62000c1e1900 */
[----:B--2---:R-:W-:Y:S01]  /*0370*/  FFMA R24, R21, R24, R26 ;  /* 0x0000001815187223 */ /* 0x004fe2000000001a */
[----:B------:R-:W-:-:S02]  /*0380*/  IMAD.WIDE R26, R15, 0x4, R12 ;  /* 0x000000040f1a7825 */ /* 0x000fc400078e020c */
[----:B------:R-:W2:Y:S04]  /*0390*/  LDG.E R21, desc[UR6][R2.64] ;  /* 0x0000000602157981 */ /* 0x000ea8000c1e1900 */
[----:B------:R-:W2:Y:S01]  /*03a0*/  LDG.E R12, desc[UR6][R2.64+0x4] ;  /* 0x00000406020c7981 */ /* 0x000ea2000c1e1900 */
[----:B-1----:R-:W-:-:S03]  /*03b0*/  IMAD.WIDE R4, R15, 0x4, R26 ;  /* 0x000000040f047825 */ /* 0x002fc600078e021a */
[----:B------:R-:W2:Y:S04]  /*03c0*/  LDG.E R13, desc[UR6][R2.64+0xc] ;  /* 0x00000c06020d7981 */ /* 0x000ea8000c1e1900 */
[----:B------:R-:W2:Y:S04]  /*03d0*/  LDG.E R4, desc[UR6][R4.64] ;  /* 0x0000000604047981 */ /* 0x000ea8000c1e1900 */
[----:B------:R-:W2:Y:S01]  /*03e0*/  LDG.E R3, desc[UR6][R26.64] ;  /* 0x000000061a037981 */ /* 0x000ea2000c1e1900 */
[----:B---3--:R-:W-:Y:S01]  /*03f0*/  FFMA R10, R23, R10, R24 ;  /* 0x0000000a170a7223 */ /* 0x008fe20000000018 */
[----:B------:R-:W-:-:S03]  /*0400*/  IADD3 R20, PT, PT, R20, 0x8, RZ ;  /* 0x0000000814147810 */ /* 0x000fc60007ffe0ff */
[----:B----4-:R-:W-:Y:S01]  /*0410*/  FFMA R10, R29, R28, R10 ;  /* 0x0000001c1d0a7223 */ /* 0x010fe2000000000a */
[----:B------:R-:W-:Y:S02]  /*0420*/  ISETP.NE.AND P1, PT, R20, RZ, PT ;  /* 0x000000ff1400720c */ /* 0x000fe40003f25270 */
[----:B------:R-:W-:Y:S01]  /*0430*/  LEA R22, R15, R22, 0x3 ;  /* 0x000000160f167211 */ /* 0x000fe200078e18ff */
[----:B-----5:R-:W-:Y:S01]  /*0440*/  FFMA R6, R9, R6, R10 ;  /* 0x0000000609067223 */ /* 0x020fe2000000000a */
[----:B------:R-:W-:-:S03]  /*0450*/  IADD3 R16, PT, PT, R16, 0x8, RZ ;  /* 0x0000000810107810 */ /* 0x000fc60007ffe0ff */
[----:B--2---:R-:W-:-:S04]  /*0460*/  FFMA R7, R21, R7, R6 ;  /* 0x0000000715077223 */ /* 0x004fc80000000006 */
[----:B------:R-:W-:-:S04]  /*0470*/  FFMA R7, R12, R11, R7 ;  /* 0x0000000b0c077223 */ /* 0x000fc80000000007 */
[----:B------:R-:W-:-:S04]  /*0480*/  FFMA R8, R8, R3, R7 ;  /* 0x0000000308087223 */ /* 0x000fc80000000007 */
[----:B------:R-:W-:Y:S01]  /*0490*/  FFMA R26, R13, R4, R8 ;  /* 0x000000040d1a7223 */ /* 0x000fe20000000008 */
[----:B------:R-:W-:Y:S06]  /*04a0*/  @P1 BRA `(.L_x_24) ;  /* 0xfffffffc005c1947 */ /* 0x000fec000383ffff */
.L_x_23:
[----:B------:R-:W-:Y:S05]  /*04b0*/  @!P0 BRA `(.L_x_22) ;  /* 0x0000000000d48947 */ /* 0x000fea0003800000 */
[----:B------:R-:W-:Y:S02]  /*04c0*/  ISETP.GE.U32.AND P0, PT, R25, 0x4, PT ;  /* 0x000000041900780c */ /* 0x000fe40003f06070 */
[----:B------:R-:W-:-:S04]  /*04d0*/  LOP3.LUT R12, R17, 0x3, RZ, 0xc0, !PT ;  /* 0x00000003110c7812 */ /* 0x000fc800078ec0ff */
[----:B------:R-:W-:-:S07]  /*04e0*/  ISETP.NE.AND P1, PT, R12, RZ, PT ;  /* 0x000000ff0c00720c */ /* 0x000fce0003f25270 */
[----:B------:R-:W-:Y:S06]  /*04f0*/  @!P0 BRA `(.L_x_25) ;  /* 0x0000000000588947 */ /* 0x000fec0003800000 */
[----:B------:R-:W0:Y:S01]  /*0500*/  LDC.64 R8, c[0x0][0x388] ;  /* 0x0000e200ff087b82 */ /* 0x000e220000000a00 */
[----:B------:R-:W-:Y:S01]  /*0510*/  IMAD R7, R19, R15, R0 ;  /* 0x0000000f13077224 */ /* 0x000fe200078e0200 */
[----:B------:R-:W-:-:S06]  /*0520*/  IADD3 R5, PT, PT, R18, R19, RZ ;  /* 0x0000001312057210 */ /* 0x000fcc0007ffe0ff */
[----:B------:R-:W1:Y:S01]  /*0530*/  LDC.64 R2, c[0x0][0x380] ;  /* 0x0000e000ff027b82 */ /* 0x000e620000000a00 */
[----:B0-----:R-:W-:-:S04]  /*0540*/  IMAD.WIDE R8, R7, 0x4, R8 ;  /* 0x0000000407087825 */ /* 0x001fc800078e0208 */
[----:B------:R-:W-:Y:S02]  /*0550*/  IMAD.WIDE R10, R15, 0x4, R8 ;  /* 0x000000040f0a7825 */ /* 0x000fe400078e0208 */
[----:B------:R-:W2:Y:S02]  /*0560*/  LDG.E R8, desc[UR6][R8.64] ;  /* 0x0000000608087981 */ /* 0x000ea4000c1e1900 */
[----:B-1----:R-:W-:-:S04]  /*0570*/  IMAD.WIDE R2, R5, 0x4, R2 ;  /* 0x0000000405027825 */ /* 0x002fc800078e0202 */
[C---:B------:R-:W-:Y:S01]  /*0580*/  IMAD.WIDE R4, R15.reuse, 0x4, R10 ;  /* 0x000000040f047825 */ /* 0x040fe200078e020a */
[----:B------:R-:W2:Y:S04]  /*0590*/  LDG.E R13, desc[UR6][R2.64] ;  /* 0x00000006020d7981 */ /* 0x000ea8000c1e1900 */
[----:B------:R-:W3:Y:S01]  /*05a0*/  LDG.E R10, desc[UR6][R10.64] ;  /* 0x000000060a0a7981 */ /* 0x000ee2000c1e1900 */
[----:B------:R-:W-:-:S03]  /*05b0*/  IMAD.WIDE R6, R15, 0x4, R4 ;  /* 0x000000040f067825 */ /* 0x000fc600078e0204 */
[----:B------:R-:W3:Y:S04]  /*05c0*/  LDG.E R16, desc[UR6][R2.64+0x4] ;  /* 0x0000040602107981 */ /* 0x000ee8000c1e1900 */
[----:B------:R-:W4:Y:S04]  /*05d0*/  LDG.E R21, desc[UR6][R4.64] ;  /* 0x0000000604157981 */ /* 0x000f28000c1e1900 */
[----:B------:R-:W4:Y:S04]  /*05e0*/  LDG.E R20, desc[UR6][R2.64+0x8] ;  /* 0x0000080602147981 */ /* 0x000f28000c1e1900 */
[----:B------:R-:W5:Y:S04]  /*05f0*/  LDG.E R22, desc[UR6][R2.64+0xc] ;  /* 0x00000c0602167981 */ /* 0x000f68000c1e1900 */
[----:B------:R-:W5:Y:S01]  /*0600*/  LDG.E R6, desc[UR6][R6.64] ;  /* 0x0000000606067981 */ /* 0x000f62000c1e1900 */
[----:B------:R-:W-:Y:S01]  /*0610*/  IADD3 R19, PT, PT, R19, 0x4, RZ ;  /* 0x0000000413137810 */ /* 0x000fe20007ffe0ff */
[----:B--2---:R-:W-:-:S04]  /*0620*/  FFMA R13, R13, R8, R26 ;  /* 0x000000080d0d7223 */ /* 0x004fc8000000001a */
[----:B---3--:R-:W-:-:S04]  /*0630*/  FFMA R13, R16, R10, R13 ;  /* 0x0000000a100d7223 */ /* 0x008fc8000000000d */
[----:B----4-:R-:W-:-:S04]  /*0640*/  FFMA R13, R20, R21, R13 ;  /* 0x00000015140d7223 */ /* 0x010fc8000000000d */
[----:B-----5:R-:W-:-:S07]  /*0650*/  FFMA R26, R22, R6, R13 ;  /* 0x00000006161a7223 */ /* 0x020fce000000000d */
.L_x_25:
[----:B------:R-:W-:Y:S05]  /*0660*/  @!P1 BRA `(.L_x_22) ;  /* 0x0000000000689947 */ /* 0x000fea0003800000 */
[----:B------:R-:W0:Y:S01]  /*0670*/  LDC.64 R8, c[0x0][0x388] ;  /* 0x0000e200ff087b82 */ /* 0x000e220000000a00 */
[----:B------:R-:W-:Y:S02]  /*0680*/  ISETP.NE.AND P0, PT, R12, 0x1, PT ;  /* 0x000000010c00780c */ /* 0x000fe40003f05270 */
[----:B------:R-:W-:-:S04]  /*0690*/  LOP3.LUT R17, R17, 0x1, RZ, 0xc0, !PT ;  /* 0x0000000111117812 */ /* 0x000fc800078ec0ff */
[----:B------:R-:W-:Y:S01]  /*06a0*/  ISETP.NE.U32.AND P1, PT, R17, 0x1, PT ;  /* 0x000000011100780c */ /* 0x000fe20003f25070 */
[----:B------:R-:W1:Y:S06]  /*06b0*/  LDC.64 R6, c[0x0][0x380] ;  /* 0x0000e000ff067b82 */ /* 0x000e6c0000000a00 */
[C---:B------:R-:W-:Y:S01]  /*06c0*/  @P0 IMAD R13, R19.reuse, R15, R0 ;  /* 0x0000000f130d0224 */ /* 0x040fe200078e0200 */
[----:B------:R-:W-:Y:S01]  /*06d0*/  @P0 IADD3 R11, PT, PT, R18, R19, RZ ;  /* 0x00000013120b0210 */ /* 0x000fe20007ffe0ff */
[----:B------:R-:W2:Y:S01]  /*06e0*/  LDC.64 R4, c[0x0][0x380] ;  /* 0x0000e000ff047b82 */ /* 0x000ea20000000a00 */
[----:B------:R-:W-:-:S07]  /*06f0*/  @P0 IADD3 R19, PT, PT, R19, 0x2, RZ ;  /* 0x0000000213130810 */ /* 0x000fce0007ffe0ff */
[----:B------:R-:W3:Y:S01]  /*0700*/  LDC.64 R2, c[0x0][0x388] ;  /* 0x0000e200ff027b82 */ /* 0x000ee20000000a00 */
[----:B0-----:R-:W-:Y:S01]  /*0710*/  @P0 IMAD.WIDE R8, R13, 0x4, R8 ;  /* 0x000000040d080825 */ /* 0x001fe200078e0208 */
[----:B------:R-:W-:-:S03]  /*0720*/  @!P1 IADD3 R13, PT, PT, R18, R19, RZ ;  /* 0x00000013120d9210 */ /* 0x000fc60007ffe0ff */
[----:B------:R-:W-:Y:S01]  /*0730*/  @!P1 IMAD R19, R19, R15, R0 ;  /* 0x0000000f13139224 */ /* 0x000fe200078e0200 */
[----:B------:R-:W4:Y:S01]  /*0740*/  @P0 LDG.E R12, desc[UR6][R8.64] ;  /* 0x00000006080c0981 */ /* 0x000f22000c1e1900 */
[----:B-1----:R-:W-:-:S04]  /*0750*/  @P0 IMAD.WIDE R6, R11, 0x4, R6 ;  /* 0x000000040b060825 */ /* 0x002fc800078e0206 */
[----:B------:R-:W-:Y:S01]  /*0760*/  @P0 IMAD.WIDE R10, R15, 0x4, R8 ;  /* 0x000000040f0a0825 */ /* 0x000fe200078e0208 */
[----:B------:R-:W4:Y:S03]  /*0770*/  @P0 LDG.E R17, desc[UR6][R6.64] ;  /* 0x0000000606110981 */ /* 0x000f26000c1e1900 */
[----:B--2---:R-:W-:Y:S01]  /*0780*/  @!P1 IMAD.WIDE R4, R13, 0x4, R4 ;  /* 0x000000040d049825 */ /* 0x004fe200078e0204 */
[----:B------:R-:W2:Y:S04]  /*0790*/  @P0 LDG.E R21, desc[UR6][R6.64+0x4] ;  /* 0x0000040606150981 */ /* 0x000ea8000c1e1900 */
[----:B------:R-:W2:Y:S01]  /*07a0*/  @P0 LDG.E R10, desc[UR6][R10.64] ;  /* 0x000000060a0a0981 */ /* 0x000ea2000c1e1900 */
[----:B---3--:R-:W-:-:S03]  /*07b0*/  @!P1 IMAD.WIDE R2, R19, 0x4, R2 ;  /* 0x0000000413029825 */ /* 0x008fc600078e0202 */
[----:B------:R-:W3:Y:S04]  /*07c0*/  @!P1 LDG.E R5, desc[UR6][R4.64] ;  /* 0x0000000604059981 */ /* 0x000ee8000c1e1900 */
[----:B------:R-:W3:Y:S01]  /*07d0*/  @!P1 LDG.E R2, desc[UR6][R2.64] ;  /* 0x0000000602029981 */ /* 0x000ee2000c1e1900 */
[----:B----4-:R-:W-:-:S04]  /*07e0*/  @P0 FFMA R12, R17, R12, R26 ;  /* 0x0000000c110c0223 */ /* 0x010fc8000000001a */
[----:B--2---:R-:W-:-:S04]  /*07f0*/  @P0 FFMA R26, R21, R10, R12 ;  /* 0x0000000a151a0223 */ /* 0x004fc8000000000c */
[----:B---3--:R-:W-:-:S07]  /*0800*/  @!P1 FFMA R26, R5, R2, R26 ;  /* 0x00000002051a9223 */ /* 0x008fce000000001a */
.L_x_22:
[----:B------:R-:W0:Y:S01]  /*0810*/  LDC.64 R2, c[0x0][0x390] ;  /* 0x0000e400ff027b82 */ /* 0x000e220000000a00 */
[----:B------:R-:W-:-:S04]  /*0820*/  IMAD R15, R14, R15, R0 ;  /* 0x0000000f0e0f7224 */ /* 0x000fc800078e0200 */
[----:B0-----:R-:W-:-:S05]  /*0830*/  IMAD.WIDE R2, R15, 0x4, R2 ;  /* 0x000000040f027825 */ /* 0x001fca00078e0202 */
[----:B------:R-:W-:Y:S01]  /*0840*/  STG.E desc[UR6][R2.64], R26 ;  /* 0x0000001a02007986 */ /* 0x000fe2000c101906 */
[----:B------:R-:W-:Y:S05]  /*0850*/  EXIT ;  /* 0x000000000000794d */ /* 0x000fea0003800000 */
.L_x_26:
        /* <DEDUP_REMOVED lines=10> */
.L_x_37:


//--------------------- .text._Z25sgemm_global_mem_coalesceILj32EEviiifPKfS1_fPf --------------------------
	.section	.text._Z25sgemm_global_mem_coalesceILj32EEviiifPKfS1_fPf,"ax",@progbits
	.align	128
        .global         _Z25sgemm_global_mem_coalesceILj32EEviiifPKfS1_fPf
        .type           _Z25sgemm_global_mem_coalesceILj32EEviiifPKfS1_fPf,@function
        .size           _Z25sgemm_global_mem_coalesceILj32EEviiifPKfS1_fPf,(.L_x_38 - _Z25sgemm_global_mem_coalesceILj32EEviiifPKfS1_fPf)
        .other          _Z25sgemm_global_mem_coalesceILj32EEviiifPKfS1_fPf,@"STO_CUDA_ENTRY STV_DEFAULT"
_Z25sgemm_global_mem_coalesceILj32EEviiifPKfS1_fPf:
.text._Z25sgemm_global_mem_coalesceILj32EEviiifPKfS1_fPf:
[----:B------:R-:W-:Y:S01]  /*0000*/  LDC R1, c[0x0][0x37c] ;  /* 0x0000df00ff017b82 */ /* 0x000fe20000000800 */
[----:B------:R-:W0:Y:S07]  /*0010*/  S2R R0, SR_TID.X ;  /* 0x0000000000007919 */ /* 0x000e2e0000002100 */
[----:B------:R-:W1:Y:S01]  /*0020*/  S2UR UR4, SR_CTAID.X ;  /* 0x00000000000479c3 */ /* 0x000e620000002500 */
[----:B------:R-:W2:Y:S07]  /*0030*/  S2R R5, SR_CTAID.Y ;  /* 0x0000000000057919 */ /* 0x000eae0000002600 */
[----:B------:R-:W3:Y:S01]  /*0040*/  LDC.64 R2, c[0x0][0x380] ;  /* 0x0000e000ff027b82 */ /* 0x000ee20000000a00 */
[----:B-1----:R-:W-:Y:S01]  /*0050*/  USHF.L.U32 UR4, UR4, 0x5, URZ ;  /* 0x0000000504047899 */ /* 0x002fe200080006ff */
[----:B0-----:R-:W-:-:S02]  /*0060*/  LOP3.LUT R16, R0, 0x1f, RZ, 0xc0, !PT ;  /* 0x0000001f00107812 */ /* 0x001fc400078ec0ff */
[----:B------:R-:W-:Y:S02]  /*0070*/  SHF.R.U32.HI R0, RZ, 0x5, R0 ;  /* 0x00000005ff007819 */ /* 0x000fe40000011600 */
[----:B--2---:R-:W-:Y:S02]  /*0080*/  LEA R16, R5, R16, 0x5 ;  /* 0x0000001005107211 */ /* 0x004fe400078e28ff */
[----:B------:R-:W-:Y:S02]  /*0090*/  LOP3.LUT R0, R0, UR4, RZ, 0xfc, !PT ;  /* 0x0000000400007c12 */ /* 0x000fe4000f8efcff */
[----:B---3--:R-:W-:-:S04]  /*00a0*/  ISETP.GE.AND P0, PT, R16, R3, PT ;  /* 0x000000031000720c */ /* 0x008fc80003f06270 */
[----:B------:R-:W-:-:S13]  /*00b0*/  ISETP.GE.OR P0, PT, R0, R2, P0 ;  /* 0x000000020000720c */ /* 0x000fda0000706670 */
        /* <DEDUP_REMOVED lines=21> */
.L_x_29:
        /* <DEDUP_REMOVED lines=41> */
.L_x_28:
        /* <DEDUP_REMOVED lines=27> */
.L_x_30:
        /* <DEDUP_REMOVED lines=27> */
.L_x_27:
[----:B------:R-:W0:Y:S01]  /*0800*/  LDC.64 R4, c[0x0][0x3a8] ;  /* 0x0000ea00ff047b82 */ /* 0x000e220000000a00 */
[----:B------:R-:W-:Y:S01]  /*0810*/  IMAD R3, R0, R3, R16 ;  /* 0x0000000300037224 */ /* 0x000fe200078e0210 */
[----:B------:R-:W1:Y:S01]  /*0820*/  LDCU UR4, c[0x0][0x3a0] ;  /* 0x00007400ff0477ac */ /* 0x000e620008000800 */
[----:B------:R-:W2:Y:S02]  /*0830*/  LDCU UR5, c[0x0][0x38c] ;  /* 0x00007180ff0577ac */ /* 0x000ea40008000800 */
[----:B0-----:R-:W-:-:S05]  /*0840*/  IMAD.WIDE R2, R3, 0x4, R4 ;  /* 0x0000000403027825 */ /* 0x001fca00078e0204 */
[----:B------:R-:W1:Y:S02]  /*0850*/  LDG.E R0, desc[UR6][R2.64] ;  /* 0x0000000602007981 */ /* 0x000e64000c1e1900 */
[----:B-1----:R-:W-:-:S04]  /*0860*/  FMUL R5, R0, UR4 ;  /* 0x0000000400057c20 */ /* 0x002fc80008400000 */
[----:B--2---:R-:W-:-:S05]  /*0870*/  FFMA R5, R26, UR5, R5 ;  /* 0x000000051a057c23 */ /* 0x004fca0008000005 */
[----:B------:R-:W-:Y:S01]  /*0880*/  STG.E desc[UR6][R2.64], R5 ;  /* 0x0000000502007986 */ /* 0x000fe2000c101906 */
[----:B------:R-:W-:Y:S05]  /*0890*/  EXIT ;  /* 0x000000000000794d */ /* 0x000fea0003800000 */
.L_x_31:
        /* <DEDUP_REMOVED lines=14> */
.L_x_38:


//--------------------- .nv.global.init           --------------------------
	.section	.nv.global.init,"aw",@progbits
.nv.global.init:
	.type		$str$2,@object
	.size		$str$2,($str - $str$2)
$str$2:
        /*0000*/ 	.byte	0x42, 0x4e, 0x20, 0x2a, 0x20, 0x42, 0x4b, 0x20, 0x3d, 0x3d, 0x20, 0x62, 0x6c, 0x6f, 0x63, 0x6b
        /*0010*/ 	.byte	0x44, 0x69, 0x6d, 0x2e, 0x78, 0x00
	.type		$str,@object
	.size		$str,($str$1 - $str)
$str:
        /*0016*/ 	.byte	0x42, 0x4d, 0x20, 0x2a, 0x20, 0x42, 0x4b, 0x20, 0x3d, 0x3d, 0x20, 0x62, 0x6c, 0x6f, 0x63, 0x6b
        /*0026*/ 	.byte	0x44, 0x69, 0x6d, 0x2e, 0x78, 0x00
	.type		$str$1,@object
	.size		$str$1,($str$3 - $str$1)
$str$1:
        /*002c*/ 	.byte	0x2f, 0x74, 0x6d, 0x70, 0x2f, 0x73, 0x61, 0x73, 0x73, 0x5f, 0x63, 0x75, 0x5f, 0x61, 0x33, 0x64
        /*003c*/ 	.byte	0x6e, 0x76, 0x39, 0x65, 0x30, 0x2f, 0x6b, 0x2e, 0x63, 0x75, 0x00
	.type		$str$3,@object
	.size		$str$3,(__unnamed_1 - $str$3)
$str$3:
        /*0047*/ 	.byte	0x6e, 0x75, 0x6d, 0x54, 0x68, 0x72, 0x65, 0x61, 0x64, 0x73, 0x42, 0x6c, 0x6f, 0x63, 0x6b, 0x74
        /*0057*/ 	.byte	0x69, 0x6c, 0x65, 0x20, 0x3d, 0x3d, 0x20, 0x62, 0x6c, 0x6f, 0x63, 0x6b, 0x44, 0x69, 0x6d, 0x2e
        /*0067*/ 	.byte	0x78, 0x00
	.type		__unnamed_1,@object
	.size		__unnamed_1,(__unnamed_3 - __unnamed_1)
__unnamed_1:
        /*0069*/ 	.byte	0x76, 0x6f, 0x69, 0x64, 0x20, 0x73, 0x67, 0x65, 0x6d, 0x6d, 0x31, 0x44, 0x42, 0x6c, 0x6f, 0x63
        /* <DEDUP_REMOVED lines=8> */
        /*00f9*/ 	.byte	0x20, 0x38, 0x5d, 0x00
	.type		__unnamed_3,@object
	.size		__unnamed_3,(__unnamed_2 - __unnamed_3)
__unnamed_3:
        /* <DEDUP_REMOVED lines=10> */
	.type		__unnamed_2,@object
	.size		__unnamed_2,(.L_1 - __unnamed_2)
__unnamed_2:
        /* <DEDUP_REMOVED lines=10> */
        /*023d*/ 	.byte	0x5d, 0x00
.L_1:


//--------------------- .nv.shared._Z18sgemm2DBlocktilingILi64ELi64ELi8ELi8ELi8EEviiifPKfS1_fPf --------------------------
	.section	.nv.shared._Z18sgemm2DBlocktilingILi64ELi64ELi8ELi8ELi8EEviiifPKfS1_fPf,"aw",@nobits
	.sectionflags	@""
	.align	4
.nv.shared._Z18sgemm2DBlocktilingILi64ELi64ELi8ELi8ELi8EEviiifPKfS1_fPf:
	.zero		5120


//--------------------- .nv.shared.reserved.0     --------------------------
	.section	.nv.shared.reserved.0,"aw",@nobits
	.weak		__nv_reservedSMEM_offset_0_alias
	.size		__nv_reservedSMEM_offset_0_alias, 0, 64
	.other		__nv_reservedSMEM_offset_0_alias,@"STO_CUDA_RESERVED_SHARED STV_DEFAULT"
__nv_reservedSMEM_offset_0_alias:
	.zero		0
	.zero		64


//--------------------- .nv.shared._Z18sgemm2DBlocktilingILi128ELi128ELi8ELi8ELi8EEviiifPKfS1_fPf --------------------------
	.section	.nv.shared._Z18sgemm2DBlocktilingILi128ELi128ELi8ELi8ELi8EEviiifPKfS1_fPf,"aw",@nobits
	.sectionflags	@""
	.align	4
.nv.shared._Z18sgemm2DBlocktilingILi128ELi128ELi8ELi8ELi8EEviiifPKfS1_fPf:
	.zero		9216


//--------------------- .nv.shared._Z17mytwodtiledkernelILi128ELi128ELi8ELi8ELi8EEvPfS0_S0_iii --------------------------
	.section	.nv.shared._Z17mytwodtiledkernelILi128ELi128ELi8ELi8ELi8EEvPfS0_S0_iii,"aw",@nobits
	.sectionflags	@""
	.align	4
.nv.shared._Z17mytwodtiledkernelILi128ELi128ELi8ELi8ELi8EEvPfS0_S0_iii:
	.zero		9216


//--------------------- .nv.shared._Z18sgemm1DBlocktilingILi64ELi64ELi8ELi8EEviiifPKfS1_fPf --------------------------
	.section	.nv.shared._Z18sgemm1DBlocktilingILi64ELi64ELi8ELi8EEviiifPKfS1_fPf,"aw",@nobits
	.sectionflags	@""
	.align	4
.nv.shared._Z18sgemm1DBlocktilingILi64ELi64ELi8ELi8EEviiifPKfS1_fPf:
	.zero		5120


//--------------------- .nv.shared._Z17myonedtiledkernelILi64ELi8ELi64ELi8EEvPfS0_S0_iii --------------------------
	.section	.nv.shared._Z17myonedtiledkernelILi64ELi8ELi64ELi8EEvPfS0_S0_iii,"aw",@nobits
	.sectionflags	@""
	.align	4
.nv.shared._Z17myonedtiledkernelILi64ELi8ELi64ELi8EEvPfS0_S0_iii:
	.zero		5120


//--------------------- .nv.constant0._Z18sgemm2DBlocktilingILi64ELi64ELi8ELi8ELi8EEviiifPKfS1_fPf --------------------------
	.section	.nv.constant0._Z18sgemm2DBlocktilingILi64ELi64ELi8ELi8ELi8EEviiifPKfS1_fPf,"a",@progbits
	.sectionflags	@""
	.align	4
.nv.constant0._Z18sgemm2DBlocktilingILi64ELi64ELi8ELi8ELi8EEviiifPKfS1_fPf:
	.zero		944


//--------------------- .nv.constant0._Z18sgemm2DBlocktilingILi128ELi128ELi8ELi8ELi8EEviiifPKfS1_fPf --------------------------
	.section	.nv.constant0._Z18sgemm2DBlocktilingILi128ELi128ELi8ELi8ELi8EEviiifPKfS1_fPf,"a",@progbits
	.sectionflags	@""
	.align	4
.nv.constant0._Z18sgemm2DBlocktilingILi128ELi128ELi8ELi8ELi8EEviiifPKfS1_fPf:
	.zero		944


//--------------------- .nv.constant0._Z17mytwodtiledkernelILi128ELi128ELi8ELi8ELi8EEvPfS0_S0_iii --------------------------
	.section	.nv.constant0._Z17mytwodtiledkernelILi128ELi128ELi8ELi8ELi8EEvPfS0_S0_iii,"a",@progbits
	.sectionflags	@""
	.align	4
.nv.constant0._Z17mytwodtiledkernelILi128ELi128ELi8ELi8ELi8EEvPfS0_S0_iii:
	.zero		932


//--------------------- .nv.constant0._Z18sgemm1DBlocktilingILi64ELi64ELi8ELi8EEviiifPKfS1_fPf --------------------------
	.section	.nv.constant0._Z18sgemm1DBlocktilingILi64ELi64ELi8ELi8EEviiifPKfS1_fPf,"a",@progbits
	.sectionflags	@""
	.align	4
.nv.constant0._Z18sgemm1DBlocktilingILi64ELi64ELi8ELi8EEviiifPKfS1_fPf:
	.zero		944


//--------------------- .nv.constant0._Z17myonedtiledkernelILi64ELi8ELi64ELi8EEvPfS0_S0_iii --------------------------
	.section	.nv.constant0._Z17myonedtiledkernelILi64ELi8ELi64ELi8EEvPfS0_S0_iii,"a",@progbits
	.sectionflags	@""
	.align	4
.nv.constant0._Z17myonedtiledkernelILi64ELi8ELi64ELi8EEvPfS0_S0_iii:
	.zero		932


//--------------------- .nv.constant0._Z19myRowCoalesceKernelILj32EEvPfS0_S0_iii --------------------------
	.section	.nv.constant0._Z19myRowCoalesceKernelILj32EEvPfS0_S0_iii,"a",@progbits
	.sectionflags	@""
	.align	4
.nv.constant0._Z19myRowCoalesceKernelILj32EEvPfS0_S0_iii:
	.zero		932


//--------------------- .nv.constant0._Z25sgemm_global_mem_coalesceILj32EEviiifPKfS1_fPf --------------------------
	.section	.nv.constant0._Z25sgemm_global_mem_coalesceILj32EEviiifPKfS1_fPf,"a",@progbits
	.sectionflags	@""
	.align	4
.nv.constant0._Z25sgemm_global_mem_coalesceILj32EEviiifPKfS1_fPf:
	.zero		944


//--------------------- SYMBOLS --------------------------

	.type		.nv.reservedSmem.offset0,@object
	.size		.nv.reservedSmem.offset0,0x4
	.type		.nv.reservedSmem.cap,@object
	.size		.nv.reservedSmem.cap,0x4
	.type		__assertfail,@function
